//
// Generated by NVIDIA NVVM Compiler
//
// Compiler Build ID: CL-36424714
// Cuda compilation tools, release 13.0, V13.0.88
// Based on NVVM 20.0.0
//

.version 9.0
.target sm_100
.address_size 64

	// .globl	_Z6updatePfiPiiPA2_fiiS_fffi

.visible .entry _Z6updatePfiPiiPA2_fiiS_fffi(
	.param .u64 .ptr .align 1 _Z6updatePfiPiiPA2_fiiS_fffi_param_0,
	.param .u32 _Z6updatePfiPiiPA2_fiiS_fffi_param_1,
	.param .u64 .ptr .align 1 _Z6updatePfiPiiPA2_fiiS_fffi_param_2,
	.param .u32 _Z6updatePfiPiiPA2_fiiS_fffi_param_3,
	.param .u64 .ptr .align 1 _Z6updatePfiPiiPA2_fiiS_fffi_param_4,
	.param .u32 _Z6updatePfiPiiPA2_fiiS_fffi_param_5,
	.param .u32 _Z6updatePfiPiiPA2_fiiS_fffi_param_6,
	.param .u64 .ptr .align 1 _Z6updatePfiPiiPA2_fiiS_fffi_param_7,
	.param .f32 _Z6updatePfiPiiPA2_fiiS_fffi_param_8,
	.param .f32 _Z6updatePfiPiiPA2_fiiS_fffi_param_9,
	.param .f32 _Z6updatePfiPiiPA2_fiiS_fffi_param_10,
	.param .u32 _Z6updatePfiPiiPA2_fiiS_fffi_param_11
)
{
	.reg .pred 	%p<91>;
	.reg .b32 	%r<289>;
	.reg .b32 	%f<357>;
	.reg .b64 	%rd<202>;
	.reg .b64 	%fd<32>;

	ld.param.u64 	%rd15, [_Z6updatePfiPiiPA2_fiiS_fffi_param_0];
	ld.param.u32 	%r64, [_Z6updatePfiPiiPA2_fiiS_fffi_param_1];
	ld.param.u64 	%rd14, [_Z6updatePfiPiiPA2_fiiS_fffi_param_2];
	ld.param.u64 	%rd16, [_Z6updatePfiPiiPA2_fiiS_fffi_param_4];
	ld.param.u32 	%r65, [_Z6updatePfiPiiPA2_fiiS_fffi_param_5];
	ld.param.u32 	%r66, [_Z6updatePfiPiiPA2_fiiS_fffi_param_6];
	ld.param.u64 	%rd17, [_Z6updatePfiPiiPA2_fiiS_fffi_param_7];
	ld.param.f32 	%f14, [_Z6updatePfiPiiPA2_fiiS_fffi_param_8];
	ld.param.u32 	%r67, [_Z6updatePfiPiiPA2_fiiS_fffi_param_11];
	cvta.to.global.u64 	%rd1, %rd15;
	cvta.to.global.u64 	%rd2, %rd17;
	cvta.to.global.u64 	%rd3, %rd16;
	setp.eq.s32 	%p1, %r66, 0;
	@%p1 bra 	$L__BB0_62;
	cvta.to.global.u64 	%rd4, %rd14;
	mov.u32 	%r68, %ctaid.x;
	mov.u32 	%r69, %ctaid.y;
	mov.u32 	%r70, %nctaid.x;
	mad.lo.s32 	%r71, %r69, %r70, %r68;
	mov.u32 	%r72, %ntid.x;
	mov.u32 	%r73, %ntid.y;
	mov.u32 	%r74, %tid.y;
	mov.u32 	%r75, %tid.x;
	mad.lo.s32 	%r76, %r71, %r73, %r74;
	mad.lo.s32 	%r77, %r76, %r72, %r75;
	mul.lo.s32 	%r78, %r77, %r67;
	shl.b32 	%r1, %r78, 1;
	mul.lo.s32 	%r2, %r77, %r64;
	setp.lt.s32 	%p2, %r64, 1;
	@%p2 bra 	$L__BB0_62;
	mul.wide.s32 	%rd18, %r1, 4;
	add.s64 	%rd5, %rd4, %rd18;
	mul.wide.s32 	%rd19, %r67, 4;
	add.s64 	%rd6, %rd5, %rd19;
	setp.gt.s32 	%p3, %r66, 0;
	@%p3 bra 	$L__BB0_8;
	mov.b32 	%r284, 0;
$L__BB0_4:
	add.s32 	%r51, %r284, %r2;
	setp.ge.s32 	%p4, %r51, %r65;
	@%p4 bra 	$L__BB0_62;
	ld.global.f32 	%f15, [%rd1+16];
	cvt.rzi.s32.f32 	%r80, %f15;
	mad.lo.s32 	%r81, %r80, 7, 6;
	mul.lo.s32 	%r82, %r81, %r51;
	mul.wide.s32 	%rd20, %r82, 4;
	add.s64 	%rd21, %rd1, %rd20;
	ld.global.f32 	%f16, [%rd21+20];
	cvt.rzi.s32.f32 	%r52, %f16;
	setp.lt.s32 	%p5, %r52, 1;
	@%p5 bra 	$L__BB0_61;
	and.b32  	%r53, %r52, 7;
	setp.lt.u32 	%p6, %r52, 8;
	mov.b32 	%r285, 0;
	@%p6 bra 	$L__BB0_53;
	and.b32  	%r285, %r52, 2147483640;
	mov.b32 	%r288, 0;
	bra.uni 	$L__BB0_52;
$L__BB0_8:
	and.b32  	%r3, %r66, 2147483644;
	add.s64 	%rd35, %rd18, %rd4;
	add.s64 	%rd8, %rd35, 16;
	mov.b32 	%r262, 0;
$L__BB0_9:
	add.s32 	%r5, %r262, %r2;
	setp.ge.s32 	%p15, %r5, %r65;
	@%p15 bra 	$L__BB0_62;
	ld.global.f32 	%f17, [%rd1+16];
	cvt.rzi.s32.f32 	%r102, %f17;
	mad.lo.s32 	%r103, %r102, 7, 6;
	mul.lo.s32 	%r104, %r103, %r5;
	mul.wide.s32 	%rd36, %r104, 4;
	add.s64 	%rd9, %rd1, %rd36;
	ld.global.f32 	%f18, [%rd9+20];
	cvt.rzi.s32.f32 	%r6, %f18;
	setp.eq.s32 	%p16, %r6, 0;
	@%p16 bra 	$L__BB0_43;
	ld.global.f32 	%f1, [%rd9];
	ld.global.f32 	%f2, [%rd9+4];
	setp.lt.s32 	%p17, %r6, 1;
	mov.b32 	%r267, 0;
	@%p17 bra 	$L__BB0_23;
	and.b32  	%r7, %r6, 7;
	setp.lt.u32 	%p18, %r6, 8;
	mov.b32 	%r265, 0;
	@%p18 bra 	$L__BB0_15;
	and.b32  	%r265, %r6, 2147483640;
	mov.b32 	%r263, 0;
	mov.u64 	%rd201, %rd8;
$L__BB0_14:
	.pragma "nounroll";
	add.s64 	%rd37, %rd201, %rd19;
	mov.b32 	%r108, 0;
	st.global.u32 	[%rd37+-16], %r108;
	st.global.u32 	[%rd201+-16], %r263;
	st.global.u32 	[%rd37+-12], %r108;
	add.s32 	%r109, %r263, 1;
	st.global.u32 	[%rd201+-12], %r109;
	st.global.u32 	[%rd37+-8], %r108;
	add.s32 	%r110, %r263, 2;
	st.global.u32 	[%rd201+-8], %r110;
	st.global.u32 	[%rd37+-4], %r108;
	add.s32 	%r111, %r263, 3;
	st.global.u32 	[%rd201+-4], %r111;
	st.global.u32 	[%rd37], %r108;
	add.s32 	%r112, %r263, 4;
	st.global.u32 	[%rd201], %r112;
	st.global.u32 	[%rd37+4], %r108;
	add.s32 	%r113, %r263, 5;
	st.global.u32 	[%rd201+4], %r113;
	st.global.u32 	[%rd37+8], %r108;
	add.s32 	%r114, %r263, 6;
	st.global.u32 	[%rd201+8], %r114;
	st.global.u32 	[%rd37+12], %r108;
	add.s32 	%r115, %r263, 7;
	st.global.u32 	[%rd201+12], %r115;
	add.s64 	%rd201, %rd201, 32;
	add.s32 	%r263, %r263, 8;
	setp.ne.s32 	%p19, %r263, %r265;
	@%p19 bra 	$L__BB0_14;
$L__BB0_15:
	setp.eq.s32 	%p20, %r7, 0;
	mov.u32 	%r267, %r6;
	@%p20 bra 	$L__BB0_23;
	and.b32  	%r12, %r6, 3;
	setp.lt.u32 	%p21, %r7, 4;
	@%p21 bra 	$L__BB0_18;
	mul.wide.u32 	%rd38, %r265, 4;
	add.s64 	%rd39, %rd6, %rd38;
	mov.b32 	%r116, 0;
	st.global.u32 	[%rd39], %r116;
	add.s64 	%rd40, %rd5, %rd38;
	st.global.u32 	[%rd40], %r265;
	add.s32 	%r117, %r265, 1;
	st.global.u32 	[%rd39+4], %r116;
	st.global.u32 	[%rd40+4], %r117;
	add.s32 	%r118, %r265, 2;
	st.global.u32 	[%rd39+8], %r116;
	st.global.u32 	[%rd40+8], %r118;
	add.s32 	%r119, %r265, 3;
	st.global.u32 	[%rd39+12], %r116;
	st.global.u32 	[%rd40+12], %r119;
	add.s32 	%r265, %r265, 4;
$L__BB0_18:
	setp.eq.s32 	%p22, %r12, 0;
	mov.u32 	%r267, %r6;
	@%p22 bra 	$L__BB0_23;
	setp.eq.s32 	%p23, %r12, 1;
	@%p23 bra 	$L__BB0_21;
	mul.wide.u32 	%rd41, %r265, 4;
	add.s64 	%rd42, %rd6, %rd41;
	mov.b32 	%r120, 0;
	st.global.u32 	[%rd42], %r120;
	add.s64 	%rd43, %rd5, %rd41;
	st.global.u32 	[%rd43], %r265;
	add.s32 	%r121, %r265, 1;
	st.global.u32 	[%rd42+4], %r120;
	st.global.u32 	[%rd43+4], %r121;
	add.s32 	%r265, %r265, 2;
$L__BB0_21:
	and.b32  	%r122, %r6, 1;
	setp.eq.b32 	%p24, %r122, 1;
	not.pred 	%p25, %p24;
	mov.u32 	%r267, %r6;
	@%p25 bra 	$L__BB0_23;
	mul.wide.u32 	%rd44, %r265, 4;
	add.s64 	%rd45, %rd6, %rd44;
	mov.b32 	%r123, 0;
	st.global.u32 	[%rd45], %r123;
	add.s64 	%rd46, %rd5, %rd44;
	st.global.u32 	[%rd46], %r265;
	mov.u32 	%r267, %r6;
$L__BB0_23:
	and.b32  	%r18, %r267, 7;
	and.b32  	%r19, %r267, 2147483640;
	mov.b32 	%r268, 0;
$L__BB0_24:
	setp.eq.s32 	%p26, %r267, 0;
	mul.wide.u32 	%rd47, %r268, 8;
	add.s64 	%rd12, %rd3, %rd47;
	mov.b32 	%r280, -1;
	@%p26 bra 	$L__BB0_36;
	setp.lt.u32 	%p27, %r267, 8;
	ld.global.f32 	%f20, [%rd12];
	ld.global.f32 	%f21, [%rd9];
	add.f32 	%f3, %f20, %f21;
	ld.global.f32 	%f22, [%rd12+4];
	ld.global.f32 	%f23, [%rd9+4];
	add.f32 	%f4, %f22, %f23;
	mov.f32 	%f354, 0f461C4000;
	mov.b32 	%r280, -1;
	mov.b32 	%r275, 0;
	@%p27 bra 	$L__BB0_28;
	mov.f32 	%f354, 0f461C4000;
	mov.b32 	%r280, -1;
	mov.b32 	%r269, 0;
$L__BB0_27:
	.pragma "nounroll";
	mul.wide.u32 	%rd48, %r269, 4;
	add.s64 	%rd49, %rd5, %rd48;
	ld.global.u32 	%r131, [%rd49];
	shl.b32 	%r132, %r131, 1;
	mul.wide.s32 	%rd50, %r132, 4;
	add.s64 	%rd51, %rd9, %rd50;
	ld.global.f32 	%f25, [%rd51+24];
	sub.f32 	%f26, %f25, %f3;
	ld.global.f32 	%f27, [%rd51+28];
	sub.f32 	%f28, %f27, %f4;
	mul.f32 	%f29, %f28, %f28;
	fma.rn.f32 	%f30, %f26, %f26, %f29;
	sqrt.rn.f32 	%f31, %f30;
	setp.le.f32 	%p28, %f31, %f14;
	setp.lt.f32 	%p29, %f31, %f354;
	and.pred  	%p30, %p28, %p29;
	selp.f32 	%f33, %f31, %f354, %p30;
	selp.b32 	%r133, %r131, %r280, %p30;
	ld.global.u32 	%r134, [%rd49+4];
	shl.b32 	%r135, %r134, 1;
	mul.wide.s32 	%rd52, %r135, 4;
	add.s64 	%rd53, %rd9, %rd52;
	ld.global.f32 	%f35, [%rd53+24];
	sub.f32 	%f36, %f35, %f3;
	ld.global.f32 	%f37, [%rd53+28];
	sub.f32 	%f38, %f37, %f4;
	mul.f32 	%f39, %f38, %f38;
	fma.rn.f32 	%f40, %f36, %f36, %f39;
	sqrt.rn.f32 	%f41, %f40;
	setp.le.f32 	%p31, %f41, %f14;
	setp.lt.f32 	%p32, %f41, %f33;
	and.pred  	%p33, %p31, %p32;
	selp.f32 	%f43, %f41, %f33, %p33;
	selp.b32 	%r136, %r134, %r133, %p33;
	ld.global.u32 	%r137, [%rd49+8];
	shl.b32 	%r138, %r137, 1;
	mul.wide.s32 	%rd54, %r138, 4;
	add.s64 	%rd55, %rd9, %rd54;
	ld.global.f32 	%f45, [%rd55+24];
	sub.f32 	%f46, %f45, %f3;
	ld.global.f32 	%f47, [%rd55+28];
	sub.f32 	%f48, %f47, %f4;
	mul.f32 	%f49, %f48, %f48;
	fma.rn.f32 	%f50, %f46, %f46, %f49;
	sqrt.rn.f32 	%f51, %f50;
	setp.le.f32 	%p34, %f51, %f14;
	setp.lt.f32 	%p35, %f51, %f43;
	and.pred  	%p36, %p34, %p35;
	selp.f32 	%f53, %f51, %f43, %p36;
	selp.b32 	%r139, %r137, %r136, %p36;
	ld.global.u32 	%r140, [%rd49+12];
	shl.b32 	%r141, %r140, 1;
	mul.wide.s32 	%rd56, %r141, 4;
	add.s64 	%rd57, %rd9, %rd56;
	ld.global.f32 	%f55, [%rd57+24];
	sub.f32 	%f56, %f55, %f3;
	ld.global.f32 	%f57, [%rd57+28];
	sub.f32 	%f58, %f57, %f4;
	mul.f32 	%f59, %f58, %f58;
	fma.rn.f32 	%f60, %f56, %f56, %f59;
	sqrt.rn.f32 	%f61, %f60;
	setp.le.f32 	%p37, %f61, %f14;
	setp.lt.f32 	%p38, %f61, %f53;
	and.pred  	%p39, %p37, %p38;
	selp.f32 	%f63, %f61, %f53, %p39;
	selp.b32 	%r142, %r140, %r139, %p39;
	ld.global.u32 	%r143, [%rd49+16];
	shl.b32 	%r144, %r143, 1;
	mul.wide.s32 	%rd58, %r144, 4;
	add.s64 	%rd59, %rd9, %rd58;
	ld.global.f32 	%f65, [%rd59+24];
	sub.f32 	%f66, %f65, %f3;
	ld.global.f32 	%f67, [%rd59+28];
	sub.f32 	%f68, %f67, %f4;
	mul.f32 	%f69, %f68, %f68;
	fma.rn.f32 	%f70, %f66, %f66, %f69;
	sqrt.rn.f32 	%f71, %f70;
	setp.le.f32 	%p40, %f71, %f14;
	setp.lt.f32 	%p41, %f71, %f63;
	and.pred  	%p42, %p40, %p41;
	selp.f32 	%f73, %f71, %f63, %p42;
	selp.b32 	%r145, %r143, %r142, %p42;
	ld.global.u32 	%r146, [%rd49+20];
	shl.b32 	%r147, %r146, 1;
	mul.wide.s32 	%rd60, %r147, 4;
	add.s64 	%rd61, %rd9, %rd60;
	ld.global.f32 	%f75, [%rd61+24];
	sub.f32 	%f76, %f75, %f3;
	ld.global.f32 	%f77, [%rd61+28];
	sub.f32 	%f78, %f77, %f4;
	mul.f32 	%f79, %f78, %f78;
	fma.rn.f32 	%f80, %f76, %f76, %f79;
	sqrt.rn.f32 	%f81, %f80;
	setp.le.f32 	%p43, %f81, %f14;
	setp.lt.f32 	%p44, %f81, %f73;
	and.pred  	%p45, %p43, %p44;
	selp.f32 	%f83, %f81, %f73, %p45;
	selp.b32 	%r148, %r146, %r145, %p45;
	ld.global.u32 	%r149, [%rd49+24];
	shl.b32 	%r150, %r149, 1;
	mul.wide.s32 	%rd62, %r150, 4;
	add.s64 	%rd63, %rd9, %rd62;
	ld.global.f32 	%f85, [%rd63+24];
	sub.f32 	%f86, %f85, %f3;
	ld.global.f32 	%f87, [%rd63+28];
	sub.f32 	%f88, %f87, %f4;
	mul.f32 	%f89, %f88, %f88;
	fma.rn.f32 	%f90, %f86, %f86, %f89;
	sqrt.rn.f32 	%f91, %f90;
	setp.le.f32 	%p46, %f91, %f14;
	setp.lt.f32 	%p47, %f91, %f83;
	and.pred  	%p48, %p46, %p47;
	selp.f32 	%f93, %f91, %f83, %p48;
	selp.b32 	%r151, %r149, %r148, %p48;
	ld.global.u32 	%r152, [%rd49+28];
	shl.b32 	%r153, %r152, 1;
	mul.wide.s32 	%rd64, %r153, 4;
	add.s64 	%rd65, %rd9, %rd64;
	ld.global.f32 	%f95, [%rd65+24];
	sub.f32 	%f96, %f95, %f3;
	ld.global.f32 	%f97, [%rd65+28];
	sub.f32 	%f98, %f97, %f4;
	mul.f32 	%f99, %f98, %f98;
	fma.rn.f32 	%f100, %f96, %f96, %f99;
	sqrt.rn.f32 	%f101, %f100;
	setp.le.f32 	%p49, %f101, %f14;
	setp.lt.f32 	%p50, %f101, %f93;
	and.pred  	%p51, %p49, %p50;
	selp.f32 	%f354, %f101, %f93, %p51;
	selp.b32 	%r280, %r152, %r151, %p51;
	add.s32 	%r269, %r269, 8;
	setp.ne.s32 	%p52, %r269, %r19;
	mov.u32 	%r275, %r19;
	@%p52 bra 	$L__BB0_27;
$L__BB0_28:
	setp.eq.s32 	%p53, %r18, 0;
	@%p53 bra 	$L__BB0_36;
	add.s32 	%r155, %r18, -1;
	setp.lt.u32 	%p54, %r155, 3;
	@%p54 bra 	$L__BB0_31;
	mul.wide.u32 	%rd66, %r275, 4;
	add.s64 	%rd67, %rd5, %rd66;
	ld.global.u32 	%r156, [%rd67];
	shl.b32 	%r157, %r156, 1;
	mul.wide.s32 	%rd68, %r157, 4;
	add.s64 	%rd69, %rd9, %rd68;
	ld.global.f32 	%f103, [%rd69+24];
	sub.f32 	%f104, %f103, %f3;
	ld.global.f32 	%f105, [%rd69+28];
	sub.f32 	%f106, %f105, %f4;
	mul.f32 	%f107, %f106, %f106;
	fma.rn.f32 	%f108, %f104, %f104, %f107;
	sqrt.rn.f32 	%f109, %f108;
	setp.le.f32 	%p55, %f109, %f14;
	setp.lt.f32 	%p56, %f109, %f354;
	and.pred  	%p57, %p55, %p56;
	selp.f32 	%f111, %f109, %f354, %p57;
	selp.b32 	%r158, %r156, %r280, %p57;
	ld.global.u32 	%r159, [%rd67+4];
	shl.b32 	%r160, %r159, 1;
	mul.wide.s32 	%rd70, %r160, 4;
	add.s64 	%rd71, %rd9, %rd70;
	ld.global.f32 	%f113, [%rd71+24];
	sub.f32 	%f114, %f113, %f3;
	ld.global.f32 	%f115, [%rd71+28];
	sub.f32 	%f116, %f115, %f4;
	mul.f32 	%f117, %f116, %f116;
	fma.rn.f32 	%f118, %f114, %f114, %f117;
	sqrt.rn.f32 	%f119, %f118;
	setp.le.f32 	%p58, %f119, %f14;
	setp.lt.f32 	%p59, %f119, %f111;
	and.pred  	%p60, %p58, %p59;
	selp.f32 	%f121, %f119, %f111, %p60;
	selp.b32 	%r161, %r159, %r158, %p60;
	ld.global.u32 	%r162, [%rd67+8];
	shl.b32 	%r163, %r162, 1;
	mul.wide.s32 	%rd72, %r163, 4;
	add.s64 	%rd73, %rd9, %rd72;
	ld.global.f32 	%f123, [%rd73+24];
	sub.f32 	%f124, %f123, %f3;
	ld.global.f32 	%f125, [%rd73+28];
	sub.f32 	%f126, %f125, %f4;
	mul.f32 	%f127, %f126, %f126;
	fma.rn.f32 	%f128, %f124, %f124, %f127;
	sqrt.rn.f32 	%f129, %f128;
	setp.le.f32 	%p61, %f129, %f14;
	setp.lt.f32 	%p62, %f129, %f121;
	and.pred  	%p63, %p61, %p62;
	selp.f32 	%f131, %f129, %f121, %p63;
	selp.b32 	%r164, %r162, %r161, %p63;
	ld.global.u32 	%r165, [%rd67+12];
	shl.b32 	%r166, %r165, 1;
	mul.wide.s32 	%rd74, %r166, 4;
	add.s64 	%rd75, %rd9, %rd74;
	ld.global.f32 	%f133, [%rd75+24];
	sub.f32 	%f134, %f133, %f3;
	ld.global.f32 	%f135, [%rd75+28];
	sub.f32 	%f136, %f135, %f4;
	mul.f32 	%f137, %f136, %f136;
	fma.rn.f32 	%f138, %f134, %f134, %f137;
	sqrt.rn.f32 	%f139, %f138;
	setp.le.f32 	%p64, %f139, %f14;
	setp.lt.f32 	%p65, %f139, %f131;
	and.pred  	%p66, %p64, %p65;
	selp.f32 	%f354, %f139, %f131, %p66;
	selp.b32 	%r280, %r165, %r164, %p66;
	add.s32 	%r275, %r275, 4;
$L__BB0_31:
	and.b32  	%r168, %r267, 3;
	setp.eq.s32 	%p67, %r168, 0;
	@%p67 bra 	$L__BB0_36;
	setp.eq.s32 	%p68, %r168, 1;
	@%p68 bra 	$L__BB0_34;
	mul.wide.u32 	%rd76, %r275, 4;
	add.s64 	%rd77, %rd5, %rd76;
	ld.global.u32 	%r169, [%rd77];
	shl.b32 	%r170, %r169, 1;
	mul.wide.s32 	%rd78, %r170, 4;
	add.s64 	%rd79, %rd9, %rd78;
	ld.global.f32 	%f141, [%rd79+24];
	sub.f32 	%f142, %f141, %f3;
	ld.global.f32 	%f143, [%rd79+28];
	sub.f32 	%f144, %f143, %f4;
	mul.f32 	%f145, %f144, %f144;
	fma.rn.f32 	%f146, %f142, %f142, %f145;
	sqrt.rn.f32 	%f147, %f146;
	setp.le.f32 	%p69, %f147, %f14;
	setp.lt.f32 	%p70, %f147, %f354;
	and.pred  	%p71, %p69, %p70;
	selp.f32 	%f149, %f147, %f354, %p71;
	selp.b32 	%r171, %r169, %r280, %p71;
	ld.global.u32 	%r172, [%rd77+4];
	shl.b32 	%r173, %r172, 1;
	mul.wide.s32 	%rd80, %r173, 4;
	add.s64 	%rd81, %rd9, %rd80;
	ld.global.f32 	%f151, [%rd81+24];
	sub.f32 	%f152, %f151, %f3;
	ld.global.f32 	%f153, [%rd81+28];
	sub.f32 	%f154, %f153, %f4;
	mul.f32 	%f155, %f154, %f154;
	fma.rn.f32 	%f156, %f152, %f152, %f155;
	sqrt.rn.f32 	%f157, %f156;
	setp.le.f32 	%p72, %f157, %f14;
	setp.lt.f32 	%p73, %f157, %f149;
	and.pred  	%p74, %p72, %p73;
	selp.f32 	%f354, %f157, %f149, %p74;
	selp.b32 	%r280, %r172, %r171, %p74;
	add.s32 	%r275, %r275, 2;
$L__BB0_34:
	and.b32  	%r174, %r267, 1;
	setp.eq.b32 	%p75, %r174, 1;
	not.pred 	%p76, %p75;
	@%p76 bra 	$L__BB0_36;
	mul.wide.u32 	%rd82, %r275, 4;
	add.s64 	%rd83, %rd5, %rd82;
	ld.global.u32 	%r175, [%rd83];
	shl.b32 	%r176, %r175, 1;
	mul.wide.s32 	%rd84, %r176, 4;
	add.s64 	%rd85, %rd9, %rd84;
	ld.global.f32 	%f159, [%rd85+24];
	sub.f32 	%f160, %f159, %f3;
	ld.global.f32 	%f161, [%rd85+28];
	sub.f32 	%f162, %f161, %f4;
	mul.f32 	%f163, %f162, %f162;
	fma.rn.f32 	%f164, %f160, %f160, %f163;
	sqrt.rn.f32 	%f165, %f164;
	setp.le.f32 	%p77, %f165, %f14;
	setp.lt.f32 	%p78, %f165, %f354;
	selp.b32 	%r177, %r175, %r280, %p78;
	selp.b32 	%r280, %r177, %r280, %p77;
$L__BB0_36:
	setp.eq.s32 	%p79, %r280, -1;
	@%p79 bra 	$L__BB0_41;
	cvt.s64.s32 	%rd13, %r280;
	mul.wide.s32 	%rd86, %r280, 4;
	add.s64 	%rd87, %rd6, %rd86;
	ld.global.u32 	%r178, [%rd87];
	add.s32 	%r179, %r178, 1;
	st.global.u32 	[%rd87], %r179;
	shl.b32 	%r180, %r280, 1;
	mul.wide.s32 	%rd88, %r180, 4;
	add.s64 	%rd89, %rd9, %rd88;
	ld.global.f32 	%f167, [%rd89+24];
	ld.global.f32 	%f168, [%rd89+28];
	sub.f32 	%f169, %f167, %f1;
	sub.f32 	%f170, %f168, %f2;
	ld.global.f32 	%f171, [%rd12];
	sub.f32 	%f172, %f171, %f169;
	ld.global.f32 	%f173, [%rd9+16];
	cvt.rzi.s32.f32 	%r181, %f173;
	shl.b32 	%r182, %r181, 1;
	cvt.s64.s32 	%rd90, %r182;
	shl.b32 	%r183, %r280, 2;
	cvt.s64.s32 	%rd91, %r183;
	add.s64 	%rd92, %rd90, %rd91;
	shl.b64 	%rd93, %rd92, 2;
	add.s64 	%rd94, %rd9, %rd93;
	ld.global.f32 	%f174, [%rd94+24];
	ld.global.f32 	%f175, [%rd2];
	add.f32 	%f176, %f174, %f175;
	ld.global.f32 	%f177, [%rd94+28];
	ld.global.f32 	%f178, [%rd2+4];
	add.f32 	%f179, %f177, %f178;
	ld.global.f32 	%f180, [%rd94+32];
	ld.global.f32 	%f181, [%rd2+8];
	add.f32 	%f182, %f180, %f181;
	ld.global.f32 	%f183, [%rd94+36];
	ld.global.f32 	%f184, [%rd2+12];
	add.f32 	%f185, %f183, %f184;
	mul.f32 	%f186, %f176, %f185;
	mul.f32 	%f187, %f179, %f182;
	sub.f32 	%f188, %f186, %f187;
	rcp.rn.f32 	%f189, %f188;
	mul.f32 	%f190, %f185, %f189;
	neg.f32 	%f191, %f179;
	mul.f32 	%f192, %f189, %f191;
	neg.f32 	%f193, %f182;
	mul.f32 	%f194, %f189, %f193;
	mul.f32 	%f195, %f176, %f189;
	mul.f32 	%f196, %f177, %f194;
	fma.rn.f32 	%f197, %f174, %f190, %f196;
	mul.f32 	%f198, %f177, %f195;
	fma.rn.f32 	%f199, %f174, %f192, %f198;
	mul.f32 	%f200, %f183, %f194;
	fma.rn.f32 	%f201, %f180, %f190, %f200;
	mul.f32 	%f202, %f183, %f195;
	fma.rn.f32 	%f203, %f180, %f192, %f202;
	mul.f32 	%f204, %f199, 0f00000000;
	fma.rn.f32 	%f205, %f172, %f197, %f204;
	mul.f32 	%f206, %f203, 0f00000000;
	fma.rn.f32 	%f207, %f172, %f201, %f206;
	add.f32 	%f208, %f167, %f205;
	st.global.f32 	[%rd89+24], %f208;
	add.f32 	%f209, %f168, %f207;
	st.global.f32 	[%rd89+28], %f209;
	mov.f32 	%f210, 0f3F800000;
	sub.f32 	%f211, %f210, %f197;
	sub.f32 	%f212, %f210, %f203;
	ld.global.f32 	%f213, [%rd94+24];
	ld.global.f32 	%f214, [%rd94+28];
	ld.global.f32 	%f215, [%rd94+32];
	ld.global.f32 	%f216, [%rd94+36];
	mul.f32 	%f217, %f211, %f213;
	mul.f32 	%f218, %f199, %f215;
	sub.f32 	%f219, %f217, %f218;
	mul.f32 	%f220, %f211, %f214;
	mul.f32 	%f221, %f199, %f216;
	sub.f32 	%f222, %f220, %f221;
	mul.f32 	%f223, %f212, %f215;
	mul.f32 	%f224, %f201, %f213;
	sub.f32 	%f225, %f223, %f224;
	mul.f32 	%f226, %f212, %f216;
	mul.f32 	%f227, %f201, %f214;
	sub.f32 	%f228, %f226, %f227;
	st.global.f32 	[%rd94+24], %f219;
	st.global.f32 	[%rd94+28], %f222;
	st.global.f32 	[%rd94+32], %f225;
	st.global.f32 	[%rd94+36], %f228;
	sqrt.rn.f32 	%f229, %f188;
	cvt.f64.f32 	%fd6, %f229;
	mul.f64 	%fd7, %fd6, 0d401921FB54442EEA;
	rcp.rn.f64 	%fd8, %fd7;
	cvt.rn.f32.f64 	%f12, %fd8;
	ld.global.f32 	%f230, [%rd12];
	sub.f32 	%f231, %f230, %f169;
	ld.global.f32 	%f232, [%rd12+4];
	sub.f32 	%f233, %f232, %f170;
	mul.f32 	%f234, %f231, %f231;
	mul.f32 	%f235, %f233, %f233;
	mul.f32 	%f236, %f195, %f235;
	fma.rn.f32 	%f237, %f190, %f234, %f236;
	mul.f32 	%f238, %f231, %f233;
	mul.f32 	%f239, %f179, %f189;
	sub.f32 	%f240, %f194, %f239;
	fma.rn.f32 	%f241, %f240, %f238, %f237;
	cvt.f64.f32 	%fd9, %f241;
	mul.f64 	%fd1, %fd9, 0dBFE0000000000000;
	fma.rn.f64 	%fd10, %fd1, 0d3FF71547652B82FE, 0d4338000000000000;
	{
	.reg .b32 %temp; 
	mov.b64 	{%r40, %temp}, %fd10;
	}
	mov.f64 	%fd11, 0dC338000000000000;
	add.rn.f64 	%fd12, %fd10, %fd11;
	fma.rn.f64 	%fd13, %fd12, 0dBFE62E42FEFA39EF, %fd1;
	fma.rn.f64 	%fd14, %fd12, 0dBC7ABC9E3B39803F, %fd13;
	fma.rn.f64 	%fd15, %fd14, 0d3E5ADE1569CE2BDF, 0d3E928AF3FCA213EA;
	fma.rn.f64 	%fd16, %fd15, %fd14, 0d3EC71DEE62401315;
	fma.rn.f64 	%fd17, %fd16, %fd14, 0d3EFA01997C89EB71;
	fma.rn.f64 	%fd18, %fd17, %fd14, 0d3F2A01A014761F65;
	fma.rn.f64 	%fd19, %fd18, %fd14, 0d3F56C16C1852B7AF;
	fma.rn.f64 	%fd20, %fd19, %fd14, 0d3F81111111122322;
	fma.rn.f64 	%fd21, %fd20, %fd14, 0d3FA55555555502A1;
	fma.rn.f64 	%fd22, %fd21, %fd14, 0d3FC5555555555511;
	fma.rn.f64 	%fd23, %fd22, %fd14, 0d3FE000000000000B;
	fma.rn.f64 	%fd24, %fd23, %fd14, 0d3FF0000000000000;
	fma.rn.f64 	%fd25, %fd24, %fd14, 0d3FF0000000000000;
	{
	.reg .b32 %temp; 
	mov.b64 	{%r41, %temp}, %fd25;
	}
	{
	.reg .b32 %temp; 
	mov.b64 	{%temp, %r42}, %fd25;
	}
	shl.b32 	%r184, %r40, 20;
	add.s32 	%r185, %r184, %r42;
	mov.b64 	%fd31, {%r41, %r185};
	{
	.reg .b32 %temp; 
	mov.b64 	{%temp, %r186}, %fd1;
	}
	mov.b32 	%f242, %r186;
	abs.f32 	%f13, %f242;
	setp.lt.f32 	%p80, %f13, 0f4086232B;
	@%p80 bra 	$L__BB0_40;
	setp.lt.f64 	%p81, %fd1, 0d0000000000000000;
	add.f64 	%fd26, %fd1, 0d7FF0000000000000;
	selp.f64 	%fd31, 0d0000000000000000, %fd26, %p81;
	setp.geu.f32 	%p82, %f13, 0f40874800;
	@%p82 bra 	$L__BB0_40;
	shr.u32 	%r187, %r40, 31;
	add.s32 	%r188, %r40, %r187;
	shr.s32 	%r189, %r188, 1;
	shl.b32 	%r190, %r189, 20;
	add.s32 	%r191, %r42, %r190;
	mov.b64 	%fd27, {%r41, %r191};
	sub.s32 	%r192, %r40, %r189;
	shl.b32 	%r193, %r192, 20;
	add.s32 	%r194, %r193, 1072693248;
	mov.b32 	%r195, 0;
	mov.b64 	%fd28, {%r195, %r194};
	mul.f64 	%fd31, %fd28, %fd27;
$L__BB0_40:
	cvt.f64.f32 	%fd29, %f12;
	mul.f64 	%fd30, %fd31, %fd29;
	cvt.rn.f32.f64 	%f243, %fd30;
	ld.global.f32 	%f244, [%rd9+12];
	mul.f32 	%f245, %f244, %f243;
	st.global.f32 	[%rd9+12], %f245;
	ld.global.f32 	%f246, [%rd9+16];
	cvt.rzi.s32.f32 	%r196, %f246;
	mul.lo.s32 	%r197, %r196, 6;
	cvt.s64.s32 	%rd95, %r197;
	add.s64 	%rd96, %rd95, %rd13;
	shl.b64 	%rd97, %rd96, 2;
	add.s64 	%rd98, %rd9, %rd97;
	ld.global.f32 	%f247, [%rd98+24];
	add.f32 	%f248, %f247, 0f3F800000;
	st.global.f32 	[%rd98+24], %f248;
	bra.uni 	$L__BB0_42;
$L__BB0_41:
	ld.global.f32 	%f249, [%rd9];
	ld.global.f32 	%f250, [%rd9+4];
	ld.global.f32 	%f251, [%rd12];
	add.f32 	%f252, %f249, %f251;
	ld.global.f32 	%f253, [%rd12+4];
	add.f32 	%f254, %f250, %f253;
	ld.global.f32 	%f255, [%rd9+20];
	cvt.rzi.s32.f32 	%r198, %f255;
	add.s32 	%r199, %r198, 1;
	cvt.rn.f32.s32 	%f256, %r199;
	st.global.f32 	[%rd9+20], %f256;
	shl.b32 	%r200, %r198, 1;
	mul.wide.s32 	%rd99, %r200, 4;
	add.s64 	%rd100, %rd9, %rd99;
	ld.global.f32 	%f257, [%rd9+16];
	cvt.rzi.s32.f32 	%r201, %f257;
	shl.b32 	%r202, %r201, 1;
	cvt.s64.s32 	%rd101, %r202;
	shl.b32 	%r203, %r198, 2;
	cvt.s64.s32 	%rd102, %r203;
	add.s64 	%rd103, %rd101, %rd102;
	shl.b64 	%rd104, %rd103, 2;
	add.s64 	%rd105, %rd9, %rd104;
	mul.lo.s32 	%r204, %r201, 6;
	cvt.s64.s32 	%rd106, %r204;
	cvt.s64.s32 	%rd107, %r198;
	add.s64 	%rd108, %rd106, %rd107;
	shl.b64 	%rd109, %rd108, 2;
	add.s64 	%rd110, %rd9, %rd109;
	st.global.f32 	[%rd100+24], %f252;
	st.global.f32 	[%rd100+28], %f254;
	ld.global.f32 	%f258, [%rd2];
	st.global.f32 	[%rd105+24], %f258;
	ld.global.f32 	%f259, [%rd2+4];
	st.global.f32 	[%rd105+28], %f259;
	ld.global.f32 	%f260, [%rd2+8];
	st.global.f32 	[%rd105+32], %f260;
	ld.global.f32 	%f261, [%rd2+12];
	st.global.f32 	[%rd105+36], %f261;
	mov.b32 	%r205, 1065353216;
	st.global.u32 	[%rd110+24], %r205;
$L__BB0_42:
	add.s32 	%r268, %r268, 1;
	setp.eq.s32 	%p83, %r268, %r66;
	@%p83 bra 	$L__BB0_51;
	bra.uni 	$L__BB0_24;
$L__BB0_43:
	setp.lt.u32 	%p84, %r66, 4;
	mov.b32 	%r283, 0;
	@%p84 bra 	$L__BB0_46;
	mov.b32 	%r281, 0;
$L__BB0_45:
	.pragma "nounroll";
	ld.global.f32 	%f262, [%rd9];
	ld.global.f32 	%f263, [%rd9+4];
	mul.wide.u32 	%rd111, %r281, 8;
	add.s64 	%rd112, %rd3, %rd111;
	ld.global.f32 	%f264, [%rd112];
	add.f32 	%f265, %f262, %f264;
	ld.global.f32 	%f266, [%rd112+4];
	add.f32 	%f267, %f263, %f266;
	ld.global.f32 	%f268, [%rd9+20];
	cvt.rzi.s32.f32 	%r208, %f268;
	add.s32 	%r209, %r208, 1;
	cvt.rn.f32.s32 	%f269, %r209;
	st.global.f32 	[%rd9+20], %f269;
	shl.b32 	%r210, %r208, 1;
	mul.wide.s32 	%rd113, %r210, 4;
	add.s64 	%rd114, %rd9, %rd113;
	ld.global.f32 	%f270, [%rd9+16];
	cvt.rzi.s32.f32 	%r211, %f270;
	shl.b32 	%r212, %r211, 1;
	cvt.s64.s32 	%rd115, %r212;
	shl.b32 	%r213, %r208, 2;
	cvt.s64.s32 	%rd116, %r213;
	add.s64 	%rd117, %rd115, %rd116;
	shl.b64 	%rd118, %rd117, 2;
	add.s64 	%rd119, %rd9, %rd118;
	mul.lo.s32 	%r214, %r211, 6;
	cvt.s64.s32 	%rd120, %r214;
	cvt.s64.s32 	%rd121, %r208;
	add.s64 	%rd122, %rd120, %rd121;
	shl.b64 	%rd123, %rd122, 2;
	add.s64 	%rd124, %rd9, %rd123;
	st.global.f32 	[%rd114+24], %f265;
	st.global.f32 	[%rd114+28], %f267;
	ld.global.f32 	%f271, [%rd2];
	st.global.f32 	[%rd119+24], %f271;
	ld.global.f32 	%f272, [%rd2+4];
	st.global.f32 	[%rd119+28], %f272;
	ld.global.f32 	%f273, [%rd2+8];
	st.global.f32 	[%rd119+32], %f273;
	ld.global.f32 	%f274, [%rd2+12];
	st.global.f32 	[%rd119+36], %f274;
	mov.b32 	%r215, 1065353216;
	st.global.u32 	[%rd124+24], %r215;
	ld.global.f32 	%f275, [%rd9];
	ld.global.f32 	%f276, [%rd9+4];
	ld.global.f32 	%f277, [%rd112+8];
	add.f32 	%f278, %f275, %f277;
	ld.global.f32 	%f279, [%rd112+12];
	add.f32 	%f280, %f276, %f279;
	ld.global.f32 	%f281, [%rd9+20];
	cvt.rzi.s32.f32 	%r216, %f281;
	add.s32 	%r217, %r216, 1;
	cvt.rn.f32.s32 	%f282, %r217;
	st.global.f32 	[%rd9+20], %f282;
	shl.b32 	%r218, %r216, 1;
	mul.wide.s32 	%rd125, %r218, 4;
	add.s64 	%rd126, %rd9, %rd125;
	ld.global.f32 	%f283, [%rd9+16];
	cvt.rzi.s32.f32 	%r219, %f283;
	shl.b32 	%r220, %r219, 1;
	cvt.s64.s32 	%rd127, %r220;
	shl.b32 	%r221, %r216, 2;
	cvt.s64.s32 	%rd128, %r221;
	add.s64 	%rd129, %rd127, %rd128;
	shl.b64 	%rd130, %rd129, 2;
	add.s64 	%rd131, %rd9, %rd130;
	mul.lo.s32 	%r222, %r219, 6;
	cvt.s64.s32 	%rd132, %r222;
	cvt.s64.s32 	%rd133, %r216;
	add.s64 	%rd134, %rd132, %rd133;
	shl.b64 	%rd135, %rd134, 2;
	add.s64 	%rd136, %rd9, %rd135;
	st.global.f32 	[%rd126+24], %f278;
	st.global.f32 	[%rd126+28], %f280;
	ld.global.f32 	%f284, [%rd2];
	st.global.f32 	[%rd131+24], %f284;
	ld.global.f32 	%f285, [%rd2+4];
	st.global.f32 	[%rd131+28], %f285;
	ld.global.f32 	%f286, [%rd2+8];
	st.global.f32 	[%rd131+32], %f286;
	ld.global.f32 	%f287, [%rd2+12];
	st.global.f32 	[%rd131+36], %f287;
	st.global.u32 	[%rd136+24], %r215;
	ld.global.f32 	%f288, [%rd9];
	ld.global.f32 	%f289, [%rd9+4];
	ld.global.f32 	%f290, [%rd112+16];
	add.f32 	%f291, %f288, %f290;
	ld.global.f32 	%f292, [%rd112+20];
	add.f32 	%f293, %f289, %f292;
	ld.global.f32 	%f294, [%rd9+20];
	cvt.rzi.s32.f32 	%r223, %f294;
	add.s32 	%r224, %r223, 1;
	cvt.rn.f32.s32 	%f295, %r224;
	st.global.f32 	[%rd9+20], %f295;
	shl.b32 	%r225, %r223, 1;
	mul.wide.s32 	%rd137, %r225, 4;
	add.s64 	%rd138, %rd9, %rd137;
	ld.global.f32 	%f296, [%rd9+16];
	cvt.rzi.s32.f32 	%r226, %f296;
	shl.b32 	%r227, %r226, 1;
	cvt.s64.s32 	%rd139, %r227;
	shl.b32 	%r228, %r223, 2;
	cvt.s64.s32 	%rd140, %r228;
	add.s64 	%rd141, %rd139, %rd140;
	shl.b64 	%rd142, %rd141, 2;
	add.s64 	%rd143, %rd9, %rd142;
	mul.lo.s32 	%r229, %r226, 6;
	cvt.s64.s32 	%rd144, %r229;
	cvt.s64.s32 	%rd145, %r223;
	add.s64 	%rd146, %rd144, %rd145;
	shl.b64 	%rd147, %rd146, 2;
	add.s64 	%rd148, %rd9, %rd147;
	st.global.f32 	[%rd138+24], %f291;
	st.global.f32 	[%rd138+28], %f293;
	ld.global.f32 	%f297, [%rd2];
	st.global.f32 	[%rd143+24], %f297;
	ld.global.f32 	%f298, [%rd2+4];
	st.global.f32 	[%rd143+28], %f298;
	ld.global.f32 	%f299, [%rd2+8];
	st.global.f32 	[%rd143+32], %f299;
	ld.global.f32 	%f300, [%rd2+12];
	st.global.f32 	[%rd143+36], %f300;
	st.global.u32 	[%rd148+24], %r215;
	ld.global.f32 	%f301, [%rd9];
	ld.global.f32 	%f302, [%rd9+4];
	ld.global.f32 	%f303, [%rd112+24];
	add.f32 	%f304, %f301, %f303;
	ld.global.f32 	%f305, [%rd112+28];
	add.f32 	%f306, %f302, %f305;
	ld.global.f32 	%f307, [%rd9+20];
	cvt.rzi.s32.f32 	%r230, %f307;
	add.s32 	%r231, %r230, 1;
	cvt.rn.f32.s32 	%f308, %r231;
	st.global.f32 	[%rd9+20], %f308;
	shl.b32 	%r232, %r230, 1;
	mul.wide.s32 	%rd149, %r232, 4;
	add.s64 	%rd150, %rd9, %rd149;
	ld.global.f32 	%f309, [%rd9+16];
	cvt.rzi.s32.f32 	%r233, %f309;
	shl.b32 	%r234, %r233, 1;
	cvt.s64.s32 	%rd151, %r234;
	shl.b32 	%r235, %r230, 2;
	cvt.s64.s32 	%rd152, %r235;
	add.s64 	%rd153, %rd151, %rd152;
	shl.b64 	%rd154, %rd153, 2;
	add.s64 	%rd155, %rd9, %rd154;
	mul.lo.s32 	%r236, %r233, 6;
	cvt.s64.s32 	%rd156, %r236;
	cvt.s64.s32 	%rd157, %r230;
	add.s64 	%rd158, %rd156, %rd157;
	shl.b64 	%rd159, %rd158, 2;
	add.s64 	%rd160, %rd9, %rd159;
	st.global.f32 	[%rd150+24], %f304;
	st.global.f32 	[%rd150+28], %f306;
	ld.global.f32 	%f310, [%rd2];
	st.global.f32 	[%rd155+24], %f310;
	ld.global.f32 	%f311, [%rd2+4];
	st.global.f32 	[%rd155+28], %f311;
	ld.global.f32 	%f312, [%rd2+8];
	st.global.f32 	[%rd155+32], %f312;
	ld.global.f32 	%f313, [%rd2+12];
	st.global.f32 	[%rd155+36], %f313;
	st.global.u32 	[%rd160+24], %r215;
	add.s32 	%r281, %r281, 4;
	setp.ne.s32 	%p85, %r281, %r3;
	mov.u32 	%r283, %r3;
	@%p85 bra 	$L__BB0_45;
$L__BB0_46:
	and.b32  	%r237, %r66, 3;
	setp.eq.s32 	%p86, %r237, 0;
	@%p86 bra 	$L__BB0_51;
	setp.eq.s32 	%p87, %r237, 1;
	@%p87 bra 	$L__BB0_49;
	ld.global.f32 	%f314, [%rd9];
	ld.global.f32 	%f315, [%rd9+4];
	mul.wide.u32 	%rd161, %r283, 8;
	add.s64 	%rd162, %rd3, %rd161;
	ld.global.f32 	%f316, [%rd162];
	add.f32 	%f317, %f314, %f316;
	ld.global.f32 	%f318, [%rd162+4];
	add.f32 	%f319, %f315, %f318;
	ld.global.f32 	%f320, [%rd9+20];
	cvt.rzi.s32.f32 	%r238, %f320;
	add.s32 	%r239, %r238, 1;
	cvt.rn.f32.s32 	%f321, %r239;
	st.global.f32 	[%rd9+20], %f321;
	shl.b32 	%r240, %r238, 1;
	mul.wide.s32 	%rd163, %r240, 4;
	add.s64 	%rd164, %rd9, %rd163;
	ld.global.f32 	%f322, [%rd9+16];
	cvt.rzi.s32.f32 	%r241, %f322;
	shl.b32 	%r242, %r241, 1;
	cvt.s64.s32 	%rd165, %r242;
	shl.b32 	%r243, %r238, 2;
	cvt.s64.s32 	%rd166, %r243;
	add.s64 	%rd167, %rd165, %rd166;
	shl.b64 	%rd168, %rd167, 2;
	add.s64 	%rd169, %rd9, %rd168;
	mul.lo.s32 	%r244, %r241, 6;
	cvt.s64.s32 	%rd170, %r244;
	cvt.s64.s32 	%rd171, %r238;
	add.s64 	%rd172, %rd170, %rd171;
	shl.b64 	%rd173, %rd172, 2;
	add.s64 	%rd174, %rd9, %rd173;
	st.global.f32 	[%rd164+24], %f317;
	st.global.f32 	[%rd164+28], %f319;
	ld.global.f32 	%f323, [%rd2];
	st.global.f32 	[%rd169+24], %f323;
	ld.global.f32 	%f324, [%rd2+4];
	st.global.f32 	[%rd169+28], %f324;
	ld.global.f32 	%f325, [%rd2+8];
	st.global.f32 	[%rd169+32], %f325;
	ld.global.f32 	%f326, [%rd2+12];
	st.global.f32 	[%rd169+36], %f326;
	mov.b32 	%r245, 1065353216;
	st.global.u32 	[%rd174+24], %r245;
	ld.global.f32 	%f327, [%rd9];
	ld.global.f32 	%f328, [%rd9+4];
	ld.global.f32 	%f329, [%rd162+8];
	add.f32 	%f330, %f327, %f329;
	ld.global.f32 	%f331, [%rd162+12];
	add.f32 	%f332, %f328, %f331;
	ld.global.f32 	%f333, [%rd9+20];
	cvt.rzi.s32.f32 	%r246, %f333;
	add.s32 	%r247, %r246, 1;
	cvt.rn.f32.s32 	%f334, %r247;
	st.global.f32 	[%rd9+20], %f334;
	shl.b32 	%r248, %r246, 1;
	mul.wide.s32 	%rd175, %r248, 4;
	add.s64 	%rd176, %rd9, %rd175;
	ld.global.f32 	%f335, [%rd9+16];
	cvt.rzi.s32.f32 	%r249, %f335;
	shl.b32 	%r250, %r249, 1;
	cvt.s64.s32 	%rd177, %r250;
	shl.b32 	%r251, %r246, 2;
	cvt.s64.s32 	%rd178, %r251;
	add.s64 	%rd179, %rd177, %rd178;
	shl.b64 	%rd180, %rd179, 2;
	add.s64 	%rd181, %rd9, %rd180;
	mul.lo.s32 	%r252, %r249, 6;
	cvt.s64.s32 	%rd182, %r252;
	cvt.s64.s32 	%rd183, %r246;
	add.s64 	%rd184, %rd182, %rd183;
	shl.b64 	%rd185, %rd184, 2;
	add.s64 	%rd186, %rd9, %rd185;
	st.global.f32 	[%rd176+24], %f330;
	st.global.f32 	[%rd176+28], %f332;
	ld.global.f32 	%f336, [%rd2];
	st.global.f32 	[%rd181+24], %f336;
	ld.global.f32 	%f337, [%rd2+4];
	st.global.f32 	[%rd181+28], %f337;
	ld.global.f32 	%f338, [%rd2+8];
	st.global.f32 	[%rd181+32], %f338;
	ld.global.f32 	%f339, [%rd2+12];
	st.global.f32 	[%rd181+36], %f339;
	st.global.u32 	[%rd186+24], %r245;
	add.s32 	%r283, %r283, 2;
$L__BB0_49:
	and.b32  	%r253, %r66, 1;
	setp.eq.b32 	%p88, %r253, 1;
	not.pred 	%p89, %p88;
	@%p89 bra 	$L__BB0_51;
	ld.global.f32 	%f340, [%rd9];
	ld.global.f32 	%f341, [%rd9+4];
	mul.wide.u32 	%rd187, %r283, 8;
	add.s64 	%rd188, %rd3, %rd187;
	ld.global.f32 	%f342, [%rd188];
	add.f32 	%f343, %f340, %f342;
	ld.global.f32 	%f344, [%rd188+4];
	add.f32 	%f345, %f341, %f344;
	ld.global.f32 	%f346, [%rd9+20];
	cvt.rzi.s32.f32 	%r254, %f346;
	add.s32 	%r255, %r254, 1;
	cvt.rn.f32.s32 	%f347, %r255;
	st.global.f32 	[%rd9+20], %f347;
	shl.b32 	%r256, %r254, 1;
	mul.wide.s32 	%rd189, %r256, 4;
	add.s64 	%rd190, %rd9, %rd189;
	ld.global.f32 	%f348, [%rd9+16];
	cvt.rzi.s32.f32 	%r257, %f348;
	shl.b32 	%r258, %r257, 1;
	cvt.s64.s32 	%rd191, %r258;
	shl.b32 	%r259, %r254, 2;
	cvt.s64.s32 	%rd192, %r259;
	add.s64 	%rd193, %rd191, %rd192;
	shl.b64 	%rd194, %rd193, 2;
	add.s64 	%rd195, %rd9, %rd194;
	mul.lo.s32 	%r260, %r257, 6;
	cvt.s64.s32 	%rd196, %r260;
	cvt.s64.s32 	%rd197, %r254;
	add.s64 	%rd198, %rd196, %rd197;
	shl.b64 	%rd199, %rd198, 2;
	add.s64 	%rd200, %rd9, %rd199;
	st.global.f32 	[%rd190+24], %f343;
	st.global.f32 	[%rd190+28], %f345;
	ld.global.f32 	%f349, [%rd2];
	st.global.f32 	[%rd195+24], %f349;
	ld.global.f32 	%f350, [%rd2+4];
	st.global.f32 	[%rd195+28], %f350;
	ld.global.f32 	%f351, [%rd2+8];
	st.global.f32 	[%rd195+32], %f351;
	ld.global.f32 	%f352, [%rd2+12];
	st.global.f32 	[%rd195+36], %f352;
	mov.b32 	%r261, 1065353216;
	st.global.u32 	[%rd200+24], %r261;
$L__BB0_51:
	add.s32 	%r262, %r262, 1;
	setp.eq.s32 	%p90, %r262, %r64;
	@%p90 bra 	$L__BB0_62;
	bra.uni 	$L__BB0_9;
$L__BB0_52:
	.pragma "nounroll";
	mul.wide.u32 	%rd22, %r288, 4;
	add.s64 	%rd23, %rd6, %rd22;
	mov.b32 	%r85, 0;
	st.global.u32 	[%rd23], %r85;
	add.s64 	%rd24, %rd5, %rd22;
	st.global.u32 	[%rd24], %r288;
	add.s32 	%r86, %r288, 1;
	st.global.u32 	[%rd23+4], %r85;
	st.global.u32 	[%rd24+4], %r86;
	add.s32 	%r87, %r288, 2;
	st.global.u32 	[%rd23+8], %r85;
	st.global.u32 	[%rd24+8], %r87;
	add.s32 	%r88, %r288, 3;
	st.global.u32 	[%rd23+12], %r85;
	st.global.u32 	[%rd24+12], %r88;
	add.s32 	%r89, %r288, 4;
	st.global.u32 	[%rd23+16], %r85;
	st.global.u32 	[%rd24+16], %r89;
	add.s32 	%r90, %r288, 5;
	st.global.u32 	[%rd23+20], %r85;
	st.global.u32 	[%rd24+20], %r90;
	add.s32 	%r91, %r288, 6;
	st.global.u32 	[%rd23+24], %r85;
	st.global.u32 	[%rd24+24], %r91;
	add.s32 	%r92, %r288, 7;
	st.global.u32 	[%rd23+28], %r85;
	st.global.u32 	[%rd24+28], %r92;
	add.s32 	%r288, %r288, 8;
	setp.eq.s32 	%p7, %r288, %r285;
	@%p7 bra 	$L__BB0_53;
	bra.uni 	$L__BB0_52;
$L__BB0_53:
	setp.eq.s32 	%p8, %r53, 0;
	@%p8 bra 	$L__BB0_61;
	and.b32  	%r56, %r52, 3;
	setp.lt.u32 	%p9, %r53, 4;
	@%p9 bra 	$L__BB0_56;
	mul.wide.u32 	%rd25, %r285, 4;
	add.s64 	%rd26, %rd6, %rd25;
	mov.b32 	%r93, 0;
	st.global.u32 	[%rd26], %r93;
	add.s64 	%rd27, %rd5, %rd25;
	st.global.u32 	[%rd27], %r285;
	add.s32 	%r94, %r285, 1;
	st.global.u32 	[%rd26+4], %r93;
	st.global.u32 	[%rd27+4], %r94;
	add.s32 	%r95, %r285, 2;
	st.global.u32 	[%rd26+8], %r93;
	st.global.u32 	[%rd27+8], %r95;
	add.s32 	%r96, %r285, 3;
	st.global.u32 	[%rd26+12], %r93;
	st.global.u32 	[%rd27+12], %r96;
	add.s32 	%r285, %r285, 4;
$L__BB0_56:
	setp.eq.s32 	%p10, %r56, 0;
	@%p10 bra 	$L__BB0_61;
	setp.eq.s32 	%p11, %r56, 1;
	@%p11 bra 	$L__BB0_59;
	mul.wide.u32 	%rd28, %r285, 4;
	add.s64 	%rd29, %rd6, %rd28;
	mov.b32 	%r97, 0;
	st.global.u32 	[%rd29], %r97;
	add.s64 	%rd30, %rd5, %rd28;
	st.global.u32 	[%rd30], %r285;
	add.s32 	%r98, %r285, 1;
	st.global.u32 	[%rd29+4], %r97;
	st.global.u32 	[%rd30+4], %r98;
	add.s32 	%r285, %r285, 2;
$L__BB0_59:
	and.b32  	%r99, %r52, 1;
	setp.eq.b32 	%p12, %r99, 1;
	not.pred 	%p13, %p12;
	@%p13 bra 	$L__BB0_61;
	mul.wide.u32 	%rd31, %r285, 4;
	add.s64 	%rd32, %rd6, %rd31;
	mov.b32 	%r100, 0;
	st.global.u32 	[%rd32], %r100;
	add.s64 	%rd33, %rd5, %rd31;
	st.global.u32 	[%rd33], %r285;
$L__BB0_61:
	add.s32 	%r284, %r284, 1;
	setp.ne.s32 	%p14, %r284, %r64;
	@%p14 bra 	$L__BB0_4;
$L__BB0_62:
	ret;

}


// ===== COMPILED SASS (sm_100) =====

	.target	sm_100

	.elftype	@"ET_EXEC"


//--------------------- .note.nv.tkinfo           --------------------------
	.section	.note.nv.tkinfo,"",@"SHT_NOTE"
	.sectionflags	@"SHF_NOTE_NV_TKINFO"
	.tkinfo
        /*0018*/ 	.word	0x00000002
        /*0030*/ 	.string	""
        /*0030*/ 	.string	"ptxas"
        /*0030*/ 	.string	"Cuda compilation tools, release 13.0, V13.0.88"
        /*0030*/ 	.string	"Build cuda_13.0.r13.0/compiler.36424714_0"
        /*0030*/ 	.string	"-arch sm_100 -m 64 "



//--------------------- .note.nv.cuinfo           --------------------------
	.section	.note.nv.cuinfo,"",@"SHT_NOTE"
	.sectionflags	@"SHF_NOTE_NV_CUINFO"
        /*0018*/ 	.short	0x0002
        /*001a*/ 	.short	0x0064
        /*001c*/ 	.short	0x0082
	.zero		2


//--------------------- .nv.info                  --------------------------
	.section	.nv.info,"",@"SHT_CUDA_INFO"
	.align	4


	//----- nvinfo : EIATTR_REGCOUNT
	.align		4
        /*0000*/ 	.byte	0x04, 0x2f
        /*0002*/ 	.short	(.L_1 - .L_0)
	.align		4
.L_0:
        /*0004*/ 	.word	index@(_Z6updatePfiPiiPA2_fiiS_fffi)
        /*0008*/ 	.word	0x00000030


	//----- nvinfo : EIATTR_FRAME_SIZE
	.align		4
.L_1:
        /*000c*/ 	.byte	0x04, 0x11
        /*000e*/ 	.short	(.L_3 - .L_2)
	.align		4
.L_2:
        /*0010*/ 	.word	index@($__internal_2_$__cuda_sm20_sqrt_rn_f32_slowpath)
        /*0014*/ 	.word	0x00000000


	//----- nvinfo : EIATTR_FRAME_SIZE
	.align		4
.L_3:
        /*0018*/ 	.byte	0x04, 0x11
        /*001a*/ 	.short	(.L_5 - .L_4)
	.align		4
.L_4:
        /*001c*/ 	.word	index@($__internal_1_$__cuda_sm20_rcp_rn_f32_slowpath)
        /*0020*/ 	.word	0x00000000


	//----- nvinfo : EIATTR_FRAME_SIZE
	.align		4
.L_5:
        /*0024*/ 	.byte	0x04, 0x11
        /*0026*/ 	.short	(.L_7 - .L_6)
	.align		4
.L_6:
        /*0028*/ 	.word	index@($__internal_0_$__cuda_sm20_dblrcp_rn_slowpath_v3)
        /*002c*/ 	.word	0x00000000


	//----- nvinfo : EIATTR_FRAME_SIZE
	.align		4
.L_7:
        /*0030*/ 	.byte	0x04, 0x11
        /*0032*/ 	.short	(.L_9 - .L_8)
	.align		4
.L_8:
        /*0034*/ 	.word	index@(_Z6updatePfiPiiPA2_fiiS_fffi)
        /*0038*/ 	.word	0x00000000


	//----- nvinfo : EIATTR_MIN_STACK_SIZE
	.align		4
.L_9:
        /*003c*/ 	.byte	0x04, 0x12
        /*003e*/ 	.short	(.L_11 - .L_10)
	.align		4
.L_10:
        /*0040*/ 	.word	index@(_Z6updatePfiPiiPA2_fiiS_fffi)
        /*0044*/ 	.word	0x00000000
.L_11:


//--------------------- .nv.compat                --------------------------
	.section	.nv.compat,"",@"SHT_CUDA_COMPAT_INFO"
	.align	4
        /*0000*/ 	.byte	0x02, 0x09, 0x00, 0x00, 0x02, 0x02, 0x01, 0x00, 0x02, 0x05, 0x05, 0x00, 0x03, 0x07, 0x01, 0x01
        /*0010*/ 	.byte	0x02, 0x03, 0x00, 0x00, 0x02, 0x06, 0x01, 0x00, 0x04, 0x0b, 0x08, 0x00, 0x01, 0x00, 0x00, 0x00
        /*0020*/ 	.byte	0x00, 0x00, 0x00, 0x00


//--------------------- .nv.info._Z6updatePfiPiiPA2_fiiS_fffi --------------------------
	.section	.nv.info._Z6updatePfiPiiPA2_fiiS_fffi,"",@"SHT_CUDA_INFO"
	.sectionflags	@""
	.align	4


	//----- nvinfo : EIATTR_CUDA_API_VERSION
	.align		4
        /*0000*/ 	.byte	0x04, 0x37
        /*0002*/ 	.short	(.L_13 - .L_12)
.L_12:
        /*0004*/ 	.word	0x00000082


	//----- nvinfo : EIATTR_KPARAM_INFO
	.align		4
.L_13:
        /*0008*/ 	.byte	0x04, 0x17
        /*000a*/ 	.short	(.L_15 - .L_14)
.L_14:
        /*000c*/ 	.word	0x00000000
        /*0010*/ 	.short	0x000b
        /*0012*/ 	.short	0x0044
        /*0014*/ 	.byte	0x00, 0xf0, 0x11, 0x00


	//----- nvinfo : EIATTR_KPARAM_INFO
	.align		4
.L_15:
        /*0018*/ 	.byte	0x04, 0x17
        /*001a*/ 	.short	(.L_17 - .L_16)
.L_16:
        /*001c*/ 	.word	0x00000000
        /*0020*/ 	.short	0x000a
        /*0022*/ 	.short	0x0040
        /*0024*/ 	.byte	0x00, 0xf0, 0x11, 0x00


	//----- nvinfo : EIATTR_KPARAM_INFO
	.align		4
.L_17:
        /*0028*/ 	.byte	0x04, 0x17
        /*002a*/ 	.short	(.L_19 - .L_18)
.L_18:
        /*002c*/ 	.word	0x00000000
        /*0030*/ 	.short	0x0009
        /*0032*/ 	.short	0x003c
        /*0034*/ 	.byte	0x00, 0xf0, 0x11, 0x00


	//----- nvinfo : EIATTR_KPARAM_INFO
	.align		4
.L_19:
        /*0038*/ 	.byte	0x04, 0x17
        /*003a*/ 	.short	(.L_21 - .L_20)
.L_20:
        /*003c*/ 	.word	0x00000000
        /*0040*/ 	.short	0x0008
        /*0042*/ 	.short	0x0038
        /*0044*/ 	.byte	0x00, 0xf0, 0x11, 0x00


	//----- nvinfo : EIATTR_KPARAM_INFO
	.align		4
.L_21:
        /*0048*/ 	.byte	0x04, 0x17
        /*004a*/ 	.short	(.L_23 - .L_22)
.L_22:
        /*004c*/ 	.word	0x00000000
        /*0050*/ 	.short	0x0007
        /*0052*/ 	.short	0x0030
        /*0054*/ 	.byte	0x00, 0xf5, 0x21, 0x00


	//----- nvinfo : EIATTR_KPARAM_INFO
	.align		4
.L_23:
        /*0058*/ 	.byte	0x04, 0x17
        /*005a*/ 	.short	(.L_25 - .L_24)
.L_24:
        /*005c*/ 	.word	0x00000000
        /*0060*/ 	.short	0x0006
        /*0062*/ 	.short	0x002c
        /*0064*/ 	.byte	0x00, 0xf0, 0x11, 0x00


	//----- nvinfo : EIATTR_KPARAM_INFO
	.align		4
.L_25:
        /*0068*/ 	.byte	0x04, 0x17
        /*006a*/ 	.short	(.L_27 - .L_26)
.L_26:
        /*006c*/ 	.word	0x00000000
        /*0070*/ 	.short	0x0005
        /*0072*/ 	.short	0x0028
        /*0074*/ 	.byte	0x00, 0xf0, 0x11, 0x00


	//----- nvinfo : EIATTR_KPARAM_INFO
	.align		4
.L_27:
        /*0078*/ 	.byte	0x04, 0x17
        /*007a*/ 	.short	(.L_29 - .L_28)
.L_28:
        /*007c*/ 	.word	0x00000000
        /*0080*/ 	.short	0x0004
        /*0082*/ 	.short	0x0020
        /*0084*/ 	.byte	0x00, 0xf5, 0x21, 0x00


	//----- nvinfo : EIATTR_KPARAM_INFO
	.align		4
.L_29:
        /*0088*/ 	.byte	0x04, 0x17
        /*008a*/ 	.short	(.L_31 - .L_30)
.L_30:
        /*008c*/ 	.word	0x00000000
        /*0090*/ 	.short	0x0003
        /*0092*/ 	.short	0x0018
        /*0094*/ 	.byte	0x00, 0xf0, 0x11, 0x00


	//----- nvinfo : EIATTR_KPARAM_INFO
	.align		4
.L_31:
        /*0098*/ 	.byte	0x04, 0x17
        /*009a*/ 	.short	(.L_33 - .L_32)
.L_32:
        /*009c*/ 	.word	0x00000000
        /*00a0*/ 	.short	0x0002
        /*00a2*/ 	.short	0x0010
        /*00a4*/ 	.byte	0x00, 0xf5, 0x21, 0x00


	//----- nvinfo : EIATTR_KPARAM_INFO
	.align		4
.L_33:
        /*00a8*/ 	.byte	0x04, 0x17
        /*00aa*/ 	.short	(.L_35 - .L_34)
.L_34:
        /*00ac*/ 	.word	0x00000000
        /*00b0*/ 	.short	0x0001
        /*00b2*/ 	.short	0x0008
        /*00b4*/ 	.byte	0x00, 0xf0, 0x11, 0x00


	//----- nvinfo : EIATTR_KPARAM_INFO
	.align		4
.L_35:
        /*00b8*/ 	.byte	0x04, 0x17
        /*00ba*/ 	.short	(.L_37 - .L_36)
.L_36:
        /*00bc*/ 	.word	0x00000000
        /*00c0*/ 	.short	0x0000
        /*00c2*/ 	.short	0x0000
        /*00c4*/ 	.byte	0x00, 0xf5, 0x21, 0x00


	//----- nvinfo : EIATTR_SPARSE_MMA_MASK
	.align		4
.L_37:
        /*00c8*/ 	.byte	0x03, 0x50
        /*00ca*/ 	.short	0x0000


	//----- nvinfo : EIATTR_MAXREG_COUNT
	.align		4
        /*00cc*/ 	.byte	0x03, 0x1b
        /*00ce*/ 	.short	0x00ff


	//----- nvinfo : EIATTR_MERCURY_ISA_VERSION
	.align		4
        /*00d0*/ 	.byte	0x03, 0x5f
        /*00d2*/ 	.short	0x0101


	//----- nvinfo : EIATTR_VRC_CTA_INIT_COUNT
	.align		4
        /*00d4*/ 	.byte	0x02, 0x4a
	.zero		1
	.zero		1


	//----- nvinfo : EIATTR_EXIT_INSTR_OFFSETS
	.align		4
        /*00d8*/ 	.byte	0x04, 0x1c
        /*00da*/ 	.short	(.L_39 - .L_38)


	//   ....[0]....
.L_38:
        /*00dc*/ 	.word	0x00000030


	//   ....[1]....
        /*00e0*/ 	.word	0x000000d0


	//   ....[2]....
        /*00e4*/ 	.word	0x00000220


	//   ....[3]....
        /*00e8*/ 	.word	0x000007c0


	//   ....[4]....
        /*00ec*/ 	.word	0x000007f0


	//   ....[5]....
        /*00f0*/ 	.word	0x00004fd0


	//   ....[6]....
        /*00f4*/ 	.word	0x00005020


	//----- nvinfo : EIATTR_CRS_STACK_SIZE
	.align		4
.L_39:
        /*00f8*/ 	.byte	0x04, 0x1e
        /*00fa*/ 	.short	(.L_41 - .L_40)
.L_40:
        /*00fc*/ 	.word	0x00000000


	//----- nvinfo : EIATTR_CBANK_PARAM_SIZE
	.align		4
.L_41:
        /*0100*/ 	.byte	0x03, 0x19
        /*0102*/ 	.short	0x0048


	//----- nvinfo : EIATTR_PARAM_CBANK
	.align		4
        /*0104*/ 	.byte	0x04, 0x0a
        /*0106*/ 	.short	(.L_43 - .L_42)
	.align		4
.L_42:
        /*0108*/ 	.word	index@(.nv.constant0._Z6updatePfiPiiPA2_fiiS_fffi)
        /*010c*/ 	.short	0x0380
        /*010e*/ 	.short	0x0048


	//----- nvinfo : EIATTR_SW_WAR
	.align		4
.L_43:
        /*0110*/ 	.byte	0x04, 0x36
        /*0112*/ 	.short	(.L_45 - .L_44)
.L_44:
        /*0114*/ 	.word	0x00000008
.L_45:


//--------------------- .nv.callgraph             --------------------------
	.section	.nv.callgraph,"",@"SHT_CUDA_CALLGRAPH"
	.align	4
	.sectionentsize	8
	.align		4
        /*0000*/ 	.word	0x00000000
	.align		4
        /*0004*/ 	.word	0xffffffff
	.align		4
        /*0008*/ 	.word	0x00000000
	.align		4
        /*000c*/ 	.word	0xfffffffe
	.align		4
        /*0010*/ 	.word	0x00000000
	.align		4
        /*0014*/ 	.word	0xfffffffd
	.align		4
        /*0018*/ 	.word	0x00000000
	.align		4
        /*001c*/ 	.word	0xfffffffc


//--------------------- .text._Z6updatePfiPiiPA2_fiiS_fffi --------------------------
	.section	.text._Z6updatePfiPiiPA2_fiiS_fffi,"ax",@progbits
	.align	128
        .global         _Z6updatePfiPiiPA2_fiiS_fffi
        .type           _Z6updatePfiPiiPA2_fiiS_fffi,@function
        .size           _Z6updatePfiPiiPA2_fiiS_fffi,(.L_x_104 - _Z6updatePfiPiiPA2_fiiS_fffi)
        .other          _Z6updatePfiPiiPA2_fiiS_fffi,@"STO_CUDA_ENTRY STV_DEFAULT"
_Z6updatePfiPiiPA2_fiiS_fffi:
.text._Z6updatePfiPiiPA2_fiiS_fffi:
[----:B------:R-:W-:Y:S01]  /*0000*/  LDC R1, c[0x0][0x37c] ;  /* 0x0000df00ff017b82 */ /* 0x000fe20000000800 */
[----:B------:R-:W0:Y:S02]  /*0010*/  LDCU UR7, c[0x0][0x3ac] ;  /* 0x00007580ff0777ac */ /* 0x000e240008000800 */
[----:B0-----:R-:W-:-:S13]  /*0020*/  ISETP.NE.AND P0, PT, RZ, UR7, PT ;  /* 0x00000007ff007c0c */ /* 0x001fda000bf05270 */
[----:B------:R-:W-:Y:S05]  /*0030*/  @!P0 EXIT ;  /* 0x000000000000894d */ /* 0x000fea0003800000 */
[----:B------:R-:W0:Y:S01]  /*0040*/  LDC R7, c[0x0][0x388] ;  /* 0x0000e200ff077b82 */ /* 0x000e220000000800 */
[----:B------:R-:W1:Y:S01]  /*0050*/  LDCU UR6, c[0x0][0x370] ;  /* 0x00006e00ff0677ac */ /* 0x000e620008000800 */
[----:B------:R-:W2:Y:S01]  /*0060*/  S2R R3, SR_TID.Y ;  /* 0x0000000000037919 */ /* 0x000ea20000002200 */
[----:B------:R-:W3:Y:S01]  /*0070*/  LDCU UR8, c[0x0][0x360] ;  /* 0x00006c00ff0877ac */ /* 0x000ee20008000800 */
[----:B------:R-:W4:Y:S04]  /*0080*/  S2R R5, SR_TID.X ;  /* 0x0000000000057919 */ /* 0x000f280000002100 */
[----:B------:R-:W1:Y:S08]  /*0090*/  LDC R0, c[0x0][0x364] ;  /* 0x0000d900ff007b82 */ /* 0x000e700000000800 */
[----:B------:R-:W0:Y:S02]  /*00a0*/  S2UR UR4, SR_CTAID.X ;  /* 0x00000000000479c3 */ /* 0x000e240000002500 */
[----:B0-----:R-:W-:-:S06]  /*00b0*/  ISETP.GE.AND P0, PT, R7, 0x1, PT ;  /* 0x000000010700780c */ /* 0x001fcc0003f06270 */
[----:B------:R-:W0:Y:S07]  /*00c0*/  S2UR UR5, SR_CTAID.Y ;  /* 0x00000000000579c3 */ /* 0x000e2e0000002600 */
[----:B01234-:R-:W-:Y:S05]  /*00d0*/  @!P0 EXIT ;  /* 0x000000000000894d */ /* 0x01ffea0003800000 */
[----:B------:R-:W0:Y:S01]  /*00e0*/  LDC R19, c[0x0][0x3c4] ;  /* 0x0000f100ff137b82 */ /* 0x000e220000000800 */
[----:B------:R-:W-:Y:S02]  /*00f0*/  UIMAD UR4, UR5, UR6, UR4 ;  /* 0x00000006050472a4 */ /* 0x000fe4000f8e0204 */
[----:B------:R-:W-:-:S04]  /*0100*/  UISETP.GT.AND UP0, UPT, UR7, URZ, UPT ;  /* 0x000000ff0700728c */ /* 0x000fc8000bf04270 */
[----:B------:R-:W-:Y:S01]  /*0110*/  IMAD R0, R0, UR4, R3 ;  /* 0x0000000400007c24 */ /* 0x000fe2000f8e0203 */
[----:B------:R-:W1:Y:S03]  /*0120*/  LDC.64 R16, c[0x0][0x390] ;  /* 0x0000e400ff107b82 */ /* 0x000e660000000a00 */
[----:B------:R-:W-:Y:S01]  /*0130*/  IMAD R0, R0, UR8, R5 ;  /* 0x0000000800007c24 */ /* 0x000fe2000f8e0205 */
[----:B------:R-:W2:Y:S03]  /*0140*/  LDCU.64 UR8, c[0x0][0x358] ;  /* 0x00006b00ff0877ac */ /* 0x000ea60008000a00 */
[----:B0-----:R-:W-:-:S04]  /*0150*/  IMAD R2, R0, R19, RZ ;  /* 0x0000001300027224 */ /* 0x001fc800078e02ff */
[----:B------:R-:W-:Y:S02]  /*0160*/  IMAD.SHL.U32 R3, R2, 0x2, RZ ;  /* 0x0000000202037824 */ /* 0x000fe400078e00ff */
[----:B------:R-:W-:Y:S02]  /*0170*/  IMAD R2, R0, R7, RZ ;  /* 0x0000000700027224 */ /* 0x000fe400078e02ff */
[----:B-1----:R-:W-:-:S04]  /*0180*/  IMAD.WIDE R16, R3, 0x4, R16 ;  /* 0x0000000403107825 */ /* 0x002fc800078e0210 */
[----:B------:R-:W-:Y:S01]  /*0190*/  IMAD.WIDE R18, R19, 0x4, R16 ;  /* 0x0000000413127825 */ /* 0x000fe200078e0210 */
[----:B--2---:R-:W-:Y:S06]  /*01a0*/  BRA.U UP0, `(.L_x_0) ;  /* 0x0000000500887547 */ /* 0x004fec000b800000 */
[----:B------:R-:W-:-:S05]  /*01b0*/  UMOV UR4, URZ ;  /* 0x000000ff00047c82 */ /* 0x000fca0008000000 */
.L_x_8:
[----:B------:R-:W0:Y:S01]  /*01c0*/  LDCU UR5, c[0x0][0x3a8] ;  /* 0x00007500ff0577ac */ /* 0x000e220008000800 */
[----:B--23--:R-:W-:Y:S01]  /*01d0*/  VIADD R9, R2, UR4 ;  /* 0x0000000402097c36 */ /* 0x00cfe20008000000 */
[----:B-1----:R-:W1:Y:S01]  /*01e0*/  LDCU UR6, c[0x0][0x388] ;  /* 0x00007100ff0677ac */ /* 0x002e620008000800 */
[----:B------:R-:W-:-:S03]  /*01f0*/  UIADD3 UR4, UPT, UPT, UR4, 0x1, URZ ;  /* 0x0000000104047890 */ /* 0x000fc6000fffe0ff */
[----:B0-----:R-:W-:Y:S01]  /*0200*/  ISETP.GE.AND P0, PT, R9, UR5, PT ;  /* 0x0000000509007c0c */ /* 0x001fe2000bf06270 */
[----:B-1----:R-:W-:-:S12]  /*0210*/  UISETP.NE.AND UP0, UPT, UR4, UR6, UPT ;  /* 0x000000060400728c */ /* 0x002fd8000bf05270 */
[----:B------:R-:W-:Y:S05]  /*0220*/  @P0 EXIT ;  /* 0x000000000000094d */ /* 0x000fea0003800000 */
[----:B------:R-:W0:Y:S08]  /*0230*/  LDC.64 R6, c[0x0][0x380] ;  /* 0x0000e000ff067b82 */ /* 0x000e300000000a00 */
[----:B------:R-:W1:Y:S01]  /*0240*/  LDC.64 R4, c[0x0][0x380] ;  /* 0x0000e000ff047b82 */ /* 0x000e620000000a00 */
[----:B0-----:R-:W2:Y:S01]  /*0250*/  LDG.E R6, desc[UR8][R6.64+0x10] ;  /* 0x0000100806067981 */ /* 0x001ea2000c1e1900 */
[----:B------:R-:W-:Y:S01]  /*0260*/  HFMA2 R3, -RZ, RZ, 0, 4.17232513427734375e-07 ;  /* 0x00000007ff037431 */ /* 0x000fe200000001ff */
[----:B--2---:R-:W0:Y:S04]  /*0270*/  F2I.TRUNC.NTZ R0, R6 ;  /* 0x0000000600007305 */ /* 0x004e28000020f100 */
[----:B0-----:R-:W-:-:S04]  /*0280*/  IMAD R0, R0, R3, 0x6 ;  /* 0x0000000600007424 */ /* 0x001fc800078e0203 */
[----:B------:R-:W-:-:S04]  /*0290*/  IMAD R3, R9, R0, RZ ;  /* 0x0000000009037224 */ /* 0x000fc800078e02ff */
[----:B-1----:R-:W-:-:S06]  /*02a0*/  IMAD.WIDE R4, R3, 0x4, R4 ;  /* 0x0000000403047825 */ /* 0x002fcc00078e0204 */
[----:B------:R-:W2:Y:S01]  /*02b0*/  LDG.E R4, desc[UR8][R4.64+0x14] ;  /* 0x0000140804047981 */ /* 0x000ea2000c1e1900 */
[----:B------:R-:W-:Y:S01]  /*02c0*/  BSSY.RECONVERGENT B0, `(.L_x_1) ;  /* 0x000004e000007945 */ /* 0x000fe20003800200 */
[----:B--2---:R-:W0:Y:S02]  /*02d0*/  F2I.TRUNC.NTZ R0, R4 ;  /* 0x0000000400007305 */ /* 0x004e24000020f100 */
[----:B0-----:R-:W-:-:S13]  /*02e0*/  ISETP.GE.AND P0, PT, R0, 0x1, PT ;  /* 0x000000010000780c */ /* 0x001fda0003f06270 */
[----:B------:R-:W-:Y:S05]  /*02f0*/  @!P0 BRA `(.L_x_2) ;  /* 0x0000000400288947 */ /* 0x000fea0003800000 */
[C---:B------:R-:W-:Y:S01]  /*0300*/  ISETP.GE.U32.AND P0, PT, R0.reuse, 0x8, PT ;  /* 0x000000080000780c */ /* 0x040fe20003f06070 */
[----:B------:R-:W-:Y:S01]  /*0310*/  BSSY.RECONVERGENT B1, `(.L_x_3) ;  /* 0x0000023000017945 */ /* 0x000fe20003800200 */
[----:B------:R-:W-:Y:S01]  /*0320*/  LOP3.LUT R8, R0, 0x7, RZ, 0xc0, !PT ;  /* 0x0000000700087812 */ /* 0x000fe200078ec0ff */
[----:B------:R-:W-:-:S03]  /*0330*/  IMAD.MOV.U32 R3, RZ, RZ, RZ ;  /* 0x000000ffff037224 */ /* 0x000fc600078e00ff */
[----:B------:R-:W-:-:S07]  /*0340*/  ISETP.NE.AND P1, PT, R8, RZ, PT ;  /* 0x000000ff0800720c */ /* 0x000fce0003f25270 */
[----:B------:R-:W-:Y:S06]  /*0350*/  @!P0 BRA `(.L_x_4) ;  /* 0x0000000000788947 */ /* 0x000fec0003800000 */
[----:B------:R-:W-:Y:S02]  /*0360*/  LOP3.LUT R3, R0, 0x7ffffff8, RZ, 0xc0, !PT ;  /* 0x7ffffff800037812 */ /* 0x000fe400078ec0ff */
[----:B------:R-:W-:-:S07]  /*0370*/  MOV R9, RZ ;  /* 0x000000ff00097202 */ /* 0x000fce0000000f00 */
.L_x_5:
[C---:B-1----:R-:W-:Y:S01]  /*0380*/  IMAD.WIDE.U32 R4, R9.reuse, 0x4, R18 ;  /* 0x0000000409047825 */ /* 0x042fe200078e0012 */
[C---:B------:R-:W-:Y:S02]  /*0390*/  IADD3 R13, PT, PT, R9.reuse, 0x2, RZ ;  /* 0x00000002090d7810 */ /* 0x040fe40007ffe0ff */
[C---:B------:R-:W-:Y:S01]  /*03a0*/  IADD3 R21, PT, PT, R9.reuse, 0x4, RZ ;  /* 0x0000000409157810 */ /* 0x040fe20007ffe0ff */
[C---:B------:R-:W-:Y:S01]  /*03b0*/  IMAD.WIDE.U32 R6, R9.reuse, 0x4, R16 ;  /* 0x0000000409067825 */ /* 0x040fe200078e0010 */
[----:B------:R-:W-:Y:S01]  /*03c0*/  STG.E desc[UR8][R4.64], RZ ;  /* 0x000000ff04007986 */ /* 0x000fe2000c101908 */
[C---:B------:R-:W-:Y:S02]  /*03d0*/  IADD3 R25, PT, PT, R9.reuse, 0x6, RZ ;  /* 0x0000000609197810 */ /* 0x040fe40007ffe0ff */
[C---:B------:R-:W-:Y:S01]  /*03e0*/  VIADD R11, R9.reuse, 0x1 ;  /* 0x00000001090b7836 */ /* 0x040fe20000000000 */
[----:B------:R0:W-:Y:S01]  /*03f0*/  STG.E desc[UR8][R6.64], R9 ;  /* 0x0000000906007986 */ /* 0x0001e2000c101908 */
[----:B------:R-:W-:-:S02]  /*0400*/  VIADD R15, R9, 0x3 ;  /* 0x00000003090f7836 */ /* 0x000fc40000000000 */
[C---:B------:R-:W-:Y:S01]  /*0410*/  VIADD R23, R9.reuse, 0x5 ;  /* 0x0000000509177836 */ /* 0x040fe20000000000 */
[----:B------:R1:W-:Y:S01]  /*0420*/  STG.E desc[UR8][R4.64+0x4], RZ ;  /* 0x000004ff04007986 */ /* 0x0003e2000c101908 */
[----:B------:R-:W-:-:S03]  /*0430*/  VIADD R27, R9, 0x7 ;  /* 0x00000007091b7836 */ /* 0x000fc60000000000 */
[----:B------:R1:W-:Y:S04]  /*0440*/  STG.E desc[UR8][R6.64+0x4], R11 ;  /* 0x0000040b06007986 */ /* 0x0003e8000c101908 */
[----:B------:R1:W-:Y:S01]  /*0450*/  STG.E desc[UR8][R4.64+0x8], RZ ;  /* 0x000008ff04007986 */ /* 0x0003e2000c101908 */
[----:B0-----:R-:W-:-:S03]  /*0460*/  IADD3 R9, PT, PT, R9, 0x8, RZ ;  /* 0x0000000809097810 */ /* 0x001fc60007ffe0ff */
[----:B------:R1:W-:Y:S01]  /*0470*/  STG.E desc[UR8][R6.64+0x8], R13 ;  /* 0x0000080d06007986 */ /* 0x0003e2000c101908 */
[----:B------:R-:W-:-:S03]  /*0480*/  ISETP.NE.AND P0, PT, R9, R3, PT ;  /* 0x000000030900720c */ /* 0x000fc60003f05270 */
[----:B------:R1:W-:Y:S04]  /*0490*/  STG.E desc[UR8][R4.64+0xc], RZ ;  /* 0x00000cff04007986 */ /* 0x0003e8000c101908 */
[----:B------:R1:W-:Y:S04]  /*04a0*/  STG.E desc[UR8][R6.64+0xc], R15 ;  /* 0x00000c0f06007986 */ /* 0x0003e8000c101908 */
[----:B------:R1:W-:Y:S04]  /*04b0*/  STG.E desc[UR8][R4.64+0x10], RZ ;  /* 0x000010ff04007986 */ /* 0x0003e8000c101908 */
[----:B------:R1:W-:Y:S04]  /*04c0*/  STG.E desc[UR8][R6.64+0x10], R21 ;  /* 0x0000101506007986 */ /* 0x0003e8000c101908 */
[----:B------:R1:W-:Y:S04]  /*04d0*/  STG.E desc[UR8][R4.64+0x14], RZ ;  /* 0x000014ff04007986 */ /* 0x0003e8000c101908 */
[----:B------:R1:W-:Y:S04]  /*04e0*/  STG.E desc[UR8][R6.64+0x14], R23 ;  /* 0x0000141706007986 */ /* 0x0003e8000c101908 */
[----:B------:R1:W-:Y:S04]  /*04f0*/  STG.E desc[UR8][R4.64+0x18], RZ ;  /* 0x000018ff04007986 */ /* 0x0003e8000c101908 */
[----:B------:R1:W-:Y:S04]  /*0500*/  STG.E desc[UR8][R6.64+0x18], R25 ;  /* 0x0000181906007986 */ /* 0x0003e8000c101908 */
[----:B------:R1:W-:Y:S04]  /*0510*/  STG.E desc[UR8][R4.64+0x1c], RZ ;  /* 0x00001cff04007986 */ /* 0x0003e8000c101908 */
[----:B------:R1:W-:Y:S01]  /*0520*/  STG.E desc[UR8][R6.64+0x1c], R27 ;  /* 0x00001c1b06007986 */ /* 0x0003e2000c101908 */
[----:B------:R-:W-:Y:S05]  /*0530*/  @P0 BRA `(.L_x_5) ;  /* 0xfffffffc00900947 */ /* 0x000fea000383ffff */
.L_x_4:
[----:B------:R-:W-:Y:S05]  /*0540*/  BSYNC.RECONVERGENT B1 ;  /* 0x0000000000017941 */ /* 0x000fea0003800200 */
.L_x_3:
[----:B------:R-:W-:Y:S05]  /*0550*/  @!P1 BRA `(.L_x_2) ;  /* 0x0000000000909947 */ /* 0x000fea0003800000 */
[----:B------:R-:W-:Y:S01]  /*0560*/  ISETP.GE.U32.AND P0, PT, R8, 0x4, PT ;  /* 0x000000040800780c */ /* 0x000fe20003f06070 */
[----:B------:R-:W-:Y:S01]  /*0570*/  BSSY.RECONVERGENT B1, `(.L_x_6) ;  /* 0x0000012000017945 */ /* 0x000fe20003800200 */
[----:B------:R-:W-:-:S04]  /*0580*/  LOP3.LUT R10, R0, 0x3, RZ, 0xc0, !PT ;  /* 0x00000003000a7812 */ /* 0x000fc800078ec0ff */
[----:B------:R-:W-:-:S07]  /*0590*/  ISETP.NE.AND P1, PT, R10, RZ, PT ;  /* 0x000000ff0a00720c */ /* 0x000fce0003f25270 */
[----:B------:R-:W-:Y:S06]  /*05a0*/  @!P0 BRA `(.L_x_7) ;  /* 0x0000000000388947 */ /* 0x000fec0003800000 */
[C---:B-1----:R-:W-:Y:S01]  /*05b0*/  IMAD.WIDE.U32 R4, R3.reuse, 0x4, R18 ;  /* 0x0000000403047825 */ /* 0x042fe200078e0012 */
[----:B------:R-:W-:-:S03]  /*05c0*/  IADD3 R11, PT, PT, R3, 0x2, RZ ;  /* 0x00000002030b7810 */ /* 0x000fc60007ffe0ff */
[C---:B------:R-:W-:Y:S01]  /*05d0*/  IMAD.WIDE.U32 R6, R3.reuse, 0x4, R16 ;  /* 0x0000000403067825 */ /* 0x040fe200078e0010 */
[----:B------:R-:W-:Y:S03]  /*05e0*/  STG.E desc[UR8][R4.64], RZ ;  /* 0x000000ff04007986 */ /* 0x000fe6000c101908 */
[C---:B------:R-:W-:Y:S01]  /*05f0*/  VIADD R9, R3.reuse, 0x1 ;  /* 0x0000000103097836 */ /* 0x040fe20000000000 */
[----:B------:R0:W-:Y:S01]  /*0600*/  STG.E desc[UR8][R6.64], R3 ;  /* 0x0000000306007986 */ /* 0x0001e2000c101908 */
[----:B------:R-:W-:-:S03]  /*0610*/  VIADD R13, R3, 0x3 ;  /* 0x00000003030d7836 */ /* 0x000fc60000000000 */
[----:B------:R2:W-:Y:S04]  /*0620*/  STG.E desc[UR8][R4.64+0x4], RZ ;  /* 0x000004ff04007986 */ /* 0x0005e8000c101908 */
[----:B------:R2:W-:Y:S04]  /*0630*/  STG.E desc[UR8][R6.64+0x4], R9 ;  /* 0x0000040906007986 */ /* 0x0005e8000c101908 */
[----:B------:R2:W-:Y:S01]  /*0640*/  STG.E desc[UR8][R4.64+0x8], RZ ;  /* 0x000008ff04007986 */ /* 0x0005e2000c101908 */
[----:B0-----:R-:W-:-:S03]  /*0650*/  IADD3 R3, PT, PT, R3, 0x4, RZ ;  /* 0x0000000403037810 */ /* 0x001fc60007ffe0ff */
[----:B------:R2:W-:Y:S04]  /*0660*/  STG.E desc[UR8][R6.64+0x8], R11 ;  /* 0x0000080b06007986 */ /* 0x0005e8000c101908 */
[----:B------:R2:W-:Y:S04]  /*0670*/  STG.E desc[UR8][R4.64+0xc], RZ ;  /* 0x00000cff04007986 */ /* 0x0005e8000c101908 */
[----:B------:R2:W-:Y:S02]  /*0680*/  STG.E desc[UR8][R6.64+0xc], R13 ;  /* 0x00000c0d06007986 */ /* 0x0005e4000c101908 */
.L_x_7:
[----:B------:R-:W-:Y:S05]  /*0690*/  BSYNC.RECONVERGENT B1 ;  /* 0x0000000000017941 */ /* 0x000fea0003800200 */
.L_x_6:
[----:B------:R-:W-:Y:S05]  /*06a0*/  @!P1 BRA `(.L_x_2) ;  /* 0x00000000003c9947 */ /* 0x000fea0003800000 */
[----:B------:R-:W-:Y:S02]  /*06b0*/  ISETP.NE.AND P0, PT, R10, 0x1, PT ;  /* 0x000000010a00780c */ /* 0x000fe40003f05270 */
[----:B------:R-:W-:-:S04]  /*06c0*/  LOP3.LUT R0, R0, 0x1, RZ, 0xc0, !PT ;  /* 0x0000000100007812 */ /* 0x000fc800078ec0ff */
[----:B------:R-:W-:-:S07]  /*06d0*/  ISETP.NE.U32.AND P1, PT, R0, 0x1, PT ;  /* 0x000000010000780c */ /* 0x000fce0003f25070 */
[----:B--2---:R-:W-:-:S04]  /*06e0*/  @P0 IMAD.WIDE.U32 R8, R3, 0x4, R18 ;  /* 0x0000000403080825 */ /* 0x004fc800078e0012 */
[C---:B-1----:R-:W-:Y:S01]  /*06f0*/  @P0 IMAD.WIDE.U32 R10, R3.reuse, 0x4, R16 ;  /* 0x00000004030a0825 */ /* 0x042fe200078e0010 */
[----:B------:R-:W-:Y:S03]  /*0700*/  @P0 STG.E desc[UR8][R8.64], RZ ;  /* 0x000000ff08000986 */ /* 0x000fe6000c101908 */
[C---:B------:R-:W-:Y:S01]  /*0710*/  @P0 VIADD R13, R3.reuse, 0x1 ;  /* 0x00000001030d0836 */ /* 0x040fe20000000000 */
[----:B------:R0:W-:Y:S04]  /*0720*/  @P0 STG.E desc[UR8][R10.64], R3 ;  /* 0x000000030a000986 */ /* 0x0001e8000c101908 */
[----:B------:R3:W-:Y:S04]  /*0730*/  @P0 STG.E desc[UR8][R8.64+0x4], RZ ;  /* 0x000004ff08000986 */ /* 0x0007e8000c101908 */
[----:B------:R3:W-:Y:S01]  /*0740*/  @P0 STG.E desc[UR8][R10.64+0x4], R13 ;  /* 0x0000040d0a000986 */ /* 0x0007e2000c101908 */
[----:B0-----:R-:W-:-:S05]  /*0750*/  @P0 IADD3 R3, PT, PT, R3, 0x2, RZ ;  /* 0x0000000203030810 */ /* 0x001fca0007ffe0ff */
[----:B------:R-:W-:-:S04]  /*0760*/  @!P1 IMAD.WIDE.U32 R4, R3, 0x4, R18 ;  /* 0x0000000403049825 */ /* 0x000fc800078e0012 */
[----:B------:R-:W-:Y:S01]  /*0770*/  @!P1 IMAD.WIDE.U32 R6, R3, 0x4, R16 ;  /* 0x0000000403069825 */ /* 0x000fe200078e0010 */
[----:B------:R3:W-:Y:S04]  /*0780*/  @!P1 STG.E desc[UR8][R4.64], RZ ;  /* 0x000000ff04009986 */ /* 0x0007e8000c101908 */
[----:B------:R3:W-:Y:S02]  /*0790*/  @!P1 STG.E desc[UR8][R6.64], R3 ;  /* 0x0000000306009986 */ /* 0x0007e4000c101908 */
.L_x_2:
[----:B------:R-:W-:Y:S05]  /*07a0*/  BSYNC.RECONVERGENT B0 ;  /* 0x0000000000007941 */ /* 0x000fea0003800200 */
.L_x_1:
[----:B------:R-:W-:Y:S05]  /*07b0*/  BRA.U UP0, `(.L_x_8) ;  /* 0xfffffff900807547 */ /* 0x000fea000b83ffff */
[----:B------:R-:W-:Y:S05]  /*07c0*/  EXIT ;  /* 0x000000000000794d */ /* 0x000fea0003800000 */
.L_x_0:
[----:B------:R-:W0:Y:S02]  /*07d0*/  LDCU UR4, c[0x0][0x3a8] ;  /* 0x00007500ff0477ac */ /* 0x000e240008000800 */
[----:B0-----:R-:W-:-:S13]  /*07e0*/  ISETP.GE.AND P0, PT, R2, UR4, PT ;  /* 0x0000000402007c0c */ /* 0x001fda000bf06270 */
[----:B------:R-:W-:Y:S05]  /*07f0*/  @P0 EXIT ;  /* 0x000000000000094d */ /* 0x000fea0003800000 */
[----:B------:R-:W-:Y:S01]  /*0800*/  IADD3 R3, P0, PT, R16, 0x10, RZ ;  /* 0x0000001010037810 */ /* 0x000fe20007f1e0ff */
[----:B------:R-:W-:Y:S01]  /*0810*/  IMAD.MOV.U32 R5, RZ, RZ, RZ ;  /* 0x000000ffff057224 */ /* 0x000fe200078e00ff */
[----:B------:R-:W-:Y:S01]  /*0820*/  MOV R0, R2 ;  /* 0x0000000200007202 */ /* 0x000fe20000000f00 */
[----:B------:R-:W-:Y:S02]  /*0830*/  ULOP3.LUT UR4, UR7, 0x7ffffffc, URZ, 0xc0, !UPT ;  /* 0x7ffffffc07047892 */ /* 0x000fe4000f8ec0ff */
[----:B------:R-:W-:-:S10]  /*0840*/  IMAD.X R4, RZ, RZ, R17, P0 ;  /* 0x000000ffff047224 */ /* 0x000fd400000e0611 */
.L_x_91:
[----:B0----5:R-:W0:Y:S08]  /*0850*/  LDC.64 R6, c[0x0][0x380] ;  /* 0x0000e000ff067b82 */ /* 0x021e300000000a00 */
[----:B------:R-:W1:Y:S01]  /*0860*/  LDC.64 R20, c[0x0][0x380] ;  /* 0x0000e000ff147b82 */ /* 0x000e620000000a00 */
[----:B0-2---:R-:W2:Y:S01]  /*0870*/  LDG.E R6, desc[UR8][R6.64+0x10] ;  /* 0x0000100806067981 */ /* 0x005ea2000c1e1900 */
[----:B---3--:R-:W-:Y:S01]  /*0880*/  HFMA2 R9, -RZ, RZ, 0, 4.17232513427734375e-07 ;  /* 0x00000007ff097431 */ /* 0x008fe200000001ff */
[----:B--2---:R-:W0:Y:S04]  /*0890*/  F2I.TRUNC.NTZ R8, R6 ;  /* 0x0000000600087305 */ /* 0x004e28000020f100 */
[----:B0-----:R-:W-:-:S04]  /*08a0*/  IMAD R9, R8, R9, 0x6 ;  /* 0x0000000608097424 */ /* 0x001fc800078e0209 */
[----:B------:R-:W-:-:S04]  /*08b0*/  IMAD R9, R9, R0, RZ ;  /* 0x0000000009097224 */ /* 0x000fc800078e02ff */
[----:B-1----:R-:W-:-:S05]  /*08c0*/  IMAD.WIDE R20, R9, 0x4, R20 ;  /* 0x0000000409147825 */ /* 0x002fca00078e0214 */
[----:B------:R-:W2:Y:S01]  /*08d0*/  LDG.E R0, desc[UR8][R20.64+0x14] ;  /* 0x0000140814007981 */ /* 0x000ea2000c1e1900 */
[----:B------:R-:W-:Y:S01]  /*08e0*/  BSSY.RECONVERGENT B0, `(.L_x_9) ;  /* 0x000046b000007945 */ /* 0x000fe20003800200 */
[----:B--2---:R-:W0:Y:S02]  /*08f0*/  F2I.TRUNC.NTZ R0, R0 ;  /* 0x0000000000007305 */ /* 0x004e24000020f100 */
[----:B0-----:R-:W-:-:S13]  /*0900*/  ISETP.NE.AND P0, PT, R0, RZ, PT ;  /* 0x000000ff0000720c */ /* 0x001fda0003f05270 */
[----:B------:R-:W-:Y:S05]  /*0910*/  @!P0 BRA `(.L_x_10) ;  /* 0x0000003000e48947 */ /* 0x000fea0003800000 */
[----:B------:R0:W5:Y:S04]  /*0920*/  LDG.E R6, desc[UR8][R20.64] ;  /* 0x0000000814067981 */ /* 0x000168000c1e1900 */
[----:B------:R0:W5:Y:S01]  /*0930*/  LDG.E R7, desc[UR8][R20.64+0x4] ;  /* 0x0000040814077981 */ /* 0x000162000c1e1900 */
[----:B------:R-:W-:Y:S01]  /*0940*/  ISETP.GE.AND P0, PT, R0, 0x1, PT ;  /* 0x000000010000780c */ /* 0x000fe20003f06270 */
[----:B------:R-:W-:Y:S01]  /*0950*/  BSSY.RECONVERGENT B1, `(.L_x_11) ;  /* 0x0000056000017945 */ /* 0x000fe20003800200 */
[----:B------:R-:W-:-:S11]  /*0960*/  IMAD.MOV.U32 R8, RZ, RZ, RZ ;  /* 0x000000ffff087224 */ /* 0x000fd600078e00ff */
[----:B0-----:R-:W-:Y:S05]  /*0970*/  @!P0 BRA `(.L_x_12) ;  /* 0x00000004004c8947 */ /* 0x001fea0003800000 */
[C---:B------:R-:W-:Y:S01]  /*0980*/  ISETP.GE.U32.AND P1, PT, R0.reuse, 0x8, PT ;  /* 0x000000080000780c */ /* 0x040fe20003f26070 */
[----:B------:R-:W-:Y:S01]  /*0990*/  BSSY.RECONVERGENT B2, `(.L_x_13) ;  /* 0x0000029000027945 */ /* 0x000fe20003800200 */
[----:B------:R-:W-:Y:S02]  /*09a0*/  LOP3.LUT R22, R0, 0x7, RZ, 0xc0, !PT ;  /* 0x0000000700167812 */ /* 0x000fe400078ec0ff */
[----:B------:R-:W-:Y:S02]  /*09b0*/  MOV R11, RZ ;  /* 0x000000ff000b7202 */ /* 0x000fe40000000f00 */
[----:B------:R-:W-:-:S07]  /*09c0*/  ISETP.NE.AND P0, PT, R22, RZ, PT ;  /* 0x000000ff1600720c */ /* 0x000fce0003f05270 */
[----:B------:R-:W-:Y:S06]  /*09d0*/  @!P1 BRA `(.L_x_14) ;  /* 0x0000000000909947 */ /* 0x000fec0003800000 */
[----:B------:R-:W0:Y:S01]  /*09e0*/  LDC R35, c[0x0][0x3c4] ;  /* 0x0000f100ff237b82 */ /* 0x000e220000000800 */
[----:B------:R-:W-:Y:S01]  /*09f0*/  LOP3.LUT R11, R0, 0x7ffffff8, RZ, 0xc0, !PT ;  /* 0x7ffffff8000b7812 */ /* 0x000fe200078ec0ff */
[----:B------:R-:W-:Y:S01]  /*0a00*/  IMAD.MOV.U32 R10, RZ, RZ, RZ ;  /* 0x000000ffff0a7224 */ /* 0x000fe200078e00ff */
[----:B------:R-:W-:Y:S01]  /*0a10*/  MOV R14, R3 ;  /* 0x00000003000e7202 */ /* 0x000fe20000000f00 */
[----:B------:R-:W-:-:S07]  /*0a20*/  IMAD.MOV.U32 R15, RZ, RZ, R4 ;  /* 0x000000ffff0f7224 */ /* 0x000fce00078e0004 */
.L_x_15:
[----:B--2---:R-:W-:Y:S01]  /*0a30*/  MOV R8, R14 ;  /* 0x0000000e00087202 */ /* 0x004fe20000000f00 */
[----:B------:R-:W-:Y:S01]  /*0a40*/  IMAD.MOV.U32 R9, RZ, RZ, R15 ;  /* 0x000000ffff097224 */ /* 0x000fe200078e000f */
[C---:B------:R-:W-:Y:S01]  /*0a50*/  IADD3 R15, PT, PT, R10.reuse, 0x1, RZ ;  /* 0x000000010a0f7810 */ /* 0x040fe20007ffe0ff */
[C---:B------:R-:W-:Y:S01]  /*0a60*/  VIADD R23, R10.reuse, 0x2 ;  /* 0x000000020a177836 */ /* 0x040fe20000000000 */
[C---:B------:R-:W-:Y:S01]  /*0a70*/  IADD3 R25, PT, PT, R10.reuse, 0x3, RZ ;  /* 0x000000030a197810 */ /* 0x040fe20007ffe0ff */
[----:B0-----:R-:W-:Y:S01]  /*0a80*/  IMAD.WIDE R12, R35, 0x4, R8 ;  /* 0x00000004230c7825 */ /* 0x001fe200078e0208 */
[C---:B------:R-:W-:Y:S02]  /*0a90*/  IADD3 R29, PT, PT, R10.reuse, 0x5, RZ ;  /* 0x000000050a1d7810 */ /* 0x040fe40007ffe0ff */
[C---:B------:R-:W-:Y:S01]  /*0aa0*/  IADD3 R33, PT, PT, R10.reuse, 0x7, RZ ;  /* 0x000000070a217810 */ /* 0x040fe20007ffe0ff */
[C---:B------:R-:W-:Y:S01]  /*0ab0*/  VIADD R27, R10.reuse, 0x4 ;  /* 0x000000040a1b7836 */ /* 0x040fe20000000000 */
[----:B------:R-:W-:Y:S01]  /*0ac0*/  STG.E desc[UR8][R12.64+-0x10], RZ ;  /* 0xfffff0ff0c007986 */ /* 0x000fe2000c101908 */
[----:B------:R-:W-:Y:S01]  /*0ad0*/  VIADD R31, R10, 0x6 ;  /* 0x000000060a1f7836 */ /* 0x000fe20000000000 */
[----:B------:R-:W-:-:S02]  /*0ae0*/  IADD3 R14, P2, PT, R8, 0x20, RZ ;  /* 0x00000020080e7810 */ /* 0x000fc40007f5e0ff */
[----:B------:R0:W-:Y:S04]  /*0af0*/  STG.E desc[UR8][R8.64+-0x10], R10 ;  /* 0xfffff00a08007986 */ /* 0x0001e8000c101908 */
[----:B------:R-:W-:Y:S04]  /*0b00*/  STG.E desc[UR8][R12.64+-0xc], RZ ;  /* 0xfffff4ff0c007986 */ /* 0x000fe8000c101908 */
[----:B------:R1:W-:Y:S04]  /*0b10*/  STG.E desc[UR8][R8.64+-0xc], R15 ;  /* 0xfffff40f08007986 */ /* 0x0003e8000c101908 */
[----:B------:R2:W-:Y:S01]  /*0b20*/  STG.E desc[UR8][R12.64+-0x8], RZ ;  /* 0xfffff8ff0c007986 */ /* 0x0005e2000c101908 */
[----:B0-----:R-:W-:-:S03]  /*0b30*/  VIADD R10, R10, 0x8 ;  /* 0x000000080a0a7836 */ /* 0x001fc60000000000 */
[----:B------:R2:W-:Y:S02]  /*0b40*/  STG.E desc[UR8][R8.64+-0x8], R23 ;  /* 0xfffff81708007986 */ /* 0x0005e4000c101908 */
[----:B------:R-:W-:Y:S02]  /*0b50*/  ISETP.NE.AND P1, PT, R10, R11, PT ;  /* 0x0000000b0a00720c */ /* 0x000fe40003f25270 */
[----:B------:R2:W-:Y:S01]  /*0b60*/  STG.E desc[UR8][R12.64+-0x4], RZ ;  /* 0xfffffcff0c007986 */ /* 0x0005e2000c101908 */
[----:B-1----:R-:W-:-:S03]  /*0b70*/  IADD3.X R15, PT, PT, RZ, R9, RZ, P2, !PT ;  /* 0x00000009ff0f7210 */ /* 0x002fc600017fe4ff */
        /* <DEDUP_REMOVED lines=10> */
.L_x_14:
[----:B------:R-:W-:Y:S05]  /*0c20*/  BSYNC.RECONVERGENT B2 ;  /* 0x0000000000027941 */ /* 0x000fea0003800200 */
.L_x_13:
[----:B--2---:R-:W-:Y:S01]  /*0c30*/  IMAD.MOV.U32 R8, RZ, RZ, R0 ;  /* 0x000000ffff087224 */ /* 0x004fe200078e0000 */
[----:B------:R-:W-:Y:S06]  /*0c40*/  @!P0 BRA `(.L_x_12) ;  /* 0x0000000000988947 */ /* 0x000fec0003800000 */
[----:B------:R-:W-:Y:S01]  /*0c50*/  ISETP.GE.U32.AND P0, PT, R22, 0x4, PT ;  /* 0x000000041600780c */ /* 0x000fe20003f06070 */
[----:B------:R-:W-:Y:S01]  /*0c60*/  BSSY.RECONVERGENT B2, `(.L_x_16) ;  /* 0x0000012000027945 */ /* 0x000fe20003800200 */
[----:B------:R-:W-:-:S04]  /*0c70*/  LOP3.LUT R10, R0, 0x3, RZ, 0xc0, !PT ;  /* 0x00000003000a7812 */ /* 0x000fc800078ec0ff */
[----:B------:R-:W-:-:S07]  /*0c80*/  ISETP.NE.AND P1, PT, R10, RZ, PT ;  /* 0x000000ff0a00720c */ /* 0x000fce0003f25270 */
[----:B------:R-:W-:Y:S06]  /*0c90*/  @!P0 BRA `(.L_x_17) ;  /* 0x0000000000388947 */ /* 0x000fec0003800000 */
[C---:B------:R-:W-:Y:S01]  /*0ca0*/  IMAD.WIDE.U32 R8, R11.reuse, 0x4, R18 ;  /* 0x000000040b087825 */ /* 0x040fe200078e0012 */
[C---:B------:R-:W-:Y:S02]  /*0cb0*/  IADD3 R15, PT, PT, R11.reuse, 0x1, RZ ;  /* 0x000000010b0f7810 */ /* 0x040fe40007ffe0ff */
[C---:B------:R-:W-:Y:S01]  /*0cc0*/  IADD3 R25, PT, PT, R11.reuse, 0x3, RZ ;  /* 0x000000030b197810 */ /* 0x040fe20007ffe0ff */
[C---:B------:R-:W-:Y:S01]  /*0cd0*/  IMAD.WIDE.U32 R12, R11.reuse, 0x4, R16 ;  /* 0x000000040b0c7825 */ /* 0x040fe200078e0010 */
[----:B------:R-:W-:Y:S03]  /*0ce0*/  STG.E desc[UR8][R8.64], RZ ;  /* 0x000000ff08007986 */ /* 0x000fe6000c101908 */
[C---:B------:R-:W-:Y:S01]  /*0cf0*/  VIADD R23, R11.reuse, 0x2 ;  /* 0x000000020b177836 */ /* 0x040fe20000000000 */
[----:B------:R0:W-:Y:S04]  /*0d00*/  STG.E desc[UR8][R12.64], R11 ;  /* 0x0000000b0c007986 */ /* 0x0001e8000c101908 */
[----:B------:R1:W-:Y:S04]  /*0d10*/  STG.E desc[UR8][R8.64+0x4], RZ ;  /* 0x000004ff08007986 */ /* 0x0003e8000c101908 */
[----:B------:R1:W-:Y:S04]  /*0d20*/  STG.E desc[UR8][R12.64+0x4], R15 ;  /* 0x0000040f0c007986 */ /* 0x0003e8000c101908 */
[----:B------:R1:W-:Y:S01]  /*0d30*/  STG.E desc[UR8][R8.64+0x8], RZ ;  /* 0x000008ff08007986 */ /* 0x0003e2000c101908 */
[----:B0-----:R-:W-:-:S03]  /*0d40*/  VIADD R11, R11, 0x4 ;  /* 0x000000040b0b7836 */ /* 0x001fc60000000000 */
[----:B------:R1:W-:Y:S04]  /*0d50*/  STG.E desc[UR8][R12.64+0x8], R23 ;  /* 0x000008170c007986 */ /* 0x0003e8000c101908 */
[----:B------:R1:W-:Y:S04]  /*0d60*/  STG.E desc[UR8][R8.64+0xc], RZ ;  /* 0x00000cff08007986 */ /* 0x0003e8000c101908 */
[----:B------:R1:W-:Y:S02]  /*0d70*/  STG.E desc[UR8][R12.64+0xc], R25 ;  /* 0x00000c190c007986 */ /* 0x0003e4000c101908 */
.L_x_17:
[----:B------:R-:W-:Y:S05]  /*0d80*/  BSYNC.RECONVERGENT B2 ;  /* 0x0000000000027941 */ /* 0x000fea0003800200 */
.L_x_16:
[----:B-1----:R-:W-:Y:S01]  /*0d90*/  MOV R8, R0 ;  /* 0x0000000000087202 */ /* 0x002fe20000000f00 */
[----:B------:R-:W-:Y:S06]  /*0da0*/  @!P1 BRA `(.L_x_12) ;  /* 0x0000000000409947 */ /* 0x000fec0003800000 */
[----:B------:R-:W-:Y:S02]  /*0db0*/  ISETP.NE.AND P0, PT, R10, 0x1, PT ;  /* 0x000000010a00780c */ /* 0x000fe40003f05270 */
[----:B------:R-:W-:-:S04]  /*0dc0*/  LOP3.LUT R8, R0, 0x1, RZ, 0xc0, !PT ;  /* 0x0000000100087812 */ /* 0x000fc800078ec0ff */
[----:B------:R-:W-:Y:S01]  /*0dd0*/  ISETP.NE.U32.AND P1, PT, R8, 0x1, PT ;  /* 0x000000010800780c */ /* 0x000fe20003f25070 */
[----:B------:R-:W-:-:S06]  /*0de0*/  IMAD.MOV.U32 R8, RZ, RZ, R0 ;  /* 0x000000ffff087224 */ /* 0x000fcc00078e0000 */
[----:B------:R-:W-:-:S04]  /*0df0*/  @P0 IMAD.WIDE.U32 R22, R11, 0x4, R18 ;  /* 0x000000040b160825 */ /* 0x000fc800078e0012 */
[C---:B------:R-:W-:Y:S01]  /*0e00*/  @P0 IMAD.WIDE.U32 R24, R11.reuse, 0x4, R16 ;  /* 0x000000040b180825 */ /* 0x040fe200078e0010 */
        /* <DEDUP_REMOVED lines=10> */
.L_x_12:
[----:B------:R-:W-:Y:S05]  /*0eb0*/  BSYNC.RECONVERGENT B1 ;  /* 0x0000000000017941 */ /* 0x000fea0003800200 */
.L_x_11:
[----:B-1----:R-:W-:Y:S01]  /*0ec0*/  HFMA2 R11, -RZ, RZ, 0, 0 ;  /* 0x00000000ff0b7431 */ /* 0x002fe200000001ff */
[C---:B------:R-:W-:Y:S02]  /*0ed0*/  LOP3.LUT R9, R8.reuse, 0x7, RZ, 0xc0, !PT ;  /* 0x0000000708097812 */ /* 0x040fe400078ec0ff */
[----:B------:R-:W-:-:S07]  /*0ee0*/  LOP3.LUT R10, R8, 0x7ffffff8, RZ, 0xc0, !PT ;  /* 0x7ffffff8080a7812 */ /* 0x000fce00078ec0ff */
.L_x_87:
[----:B0-2---:R-:W0:Y:S01]  /*0ef0*/  LDC.64 R22, c[0x0][0x3a0] ;  /* 0x0000e800ff167b82 */ /* 0x005e220000000a00 */
[----:B------:R-:W-:Y:S01]  /*0f00*/  ISETP.NE.AND P0, PT, R8, RZ, PT ;  /* 0x000000ff0800720c */ /* 0x000fe20003f05270 */
[----:B------:R-:W-:Y:S01]  /*0f10*/  BSSY.RECONVERGENT B1, `(.L_x_18) ;  /* 0x00001d3000017945 */ /* 0x000fe20003800200 */
[----:B------:R-:W-:Y:S02]  /*0f20*/  IMAD.MOV.U32 R12, RZ, RZ, -0x1 ;  /* 0xffffffffff0c7424 */ /* 0x000fe400078e00ff */
[----:B0-----:R-:W-:-:S09]  /*0f30*/  IMAD.WIDE.U32 R22, R11, 0x8, R22 ;  /* 0x000000080b167825 */ /* 0x001fd200078e0016 */
[----:B------:R-:W-:Y:S05]  /*0f40*/  @!P0 BRA `(.L_x_19) ;  /* 0x0000001c003c8947 */ /* 0x000fea0003800000 */
[----:B------:R-:W2:Y:S04]  /*0f50*/  LDG.E R28, desc[UR8][R22.64] ;  /* 0x00000008161c7981 */ /* 0x000ea8000c1e1900 */
[----:B------:R-:W2:Y:S04]  /*0f60*/  LDG.E R13, desc[UR8][R20.64] ;  /* 0x00000008140d7981 */ /* 0x000ea8000c1e1900 */
[----:B------:R-:W3:Y:S04]  /*0f70*/  LDG.E R27, desc[UR8][R22.64+0x4] ;  /* 0x00000408161b7981 */ /* 0x000ee8000c1e1900 */
[----:B------:R-:W3:Y:S01]  /*0f80*/  LDG.E R0, desc[UR8][R20.64+0x4] ;  /* 0x0000040814007981 */ /* 0x000ee2000c1e1900 */
[----:B------:R-:W-:Y:S01]  /*0f90*/  ISETP.GE.U32.AND P0, PT, R8, 0x8, PT ;  /* 0x000000080800780c */ /* 0x000fe20003f06070 */
[----:B------:R-:W-:Y:S01]  /*0fa0*/  BSSY.RECONVERGENT B2, `(.L_x_20) ;  /* 0x00000f1000027945 */ /* 0x000fe20003800200 */
[----:B------:R-:W-:-:S02]  /*0fb0*/  HFMA2 R33, -RZ, RZ, 0, 0 ;  /* 0x00000000ff217431 */ /* 0x000fc400000001ff */
[----:B------:R-:W-:Y:S02]  /*0fc0*/  IMAD.MOV.U32 R12, RZ, RZ, -0x1 ;  /* 0xffffffffff0c7424 */ /* 0x000fe400078e00ff */
[----:B--2---:R-:W-:Y:S01]  /*0fd0*/  FADD R28, R28, R13 ;  /* 0x0000000d1c1c7221 */ /* 0x004fe20000000000 */
[----:B------:R-:W-:Y:S01]  /*0fe0*/  MOV R13, 0x461c4000 ;  /* 0x461c4000000d7802 */ /* 0x000fe20000000f00 */
[----:B---3--:R-:W-:-:S05]  /*0ff0*/  FADD R27, R27, R0 ;  /* 0x000000001b1b7221 */ /* 0x008fca0000000000 */
[----:B------:R-:W-:Y:S05]  /*1000*/  @!P0 BRA `(.L_x_21) ;  /* 0x0000000c00a88947 */ /* 0x000fea0003800000 */
[----:B------:R-:W-:Y:S01]  /*1010*/  BSSY.RECONVERGENT B3, `(.L_x_22) ;  /* 0x00000e8000037945 */ /* 0x000fe20003800200 */
[----:B------:R-:W-:Y:S01]  /*1020*/  IMAD.MOV.U32 R13, RZ, RZ, 0x461c4000 ;  /* 0x461c4000ff0d7424 */ /* 0x000fe200078e00ff */
[----:B------:R-:W-:Y:S01]  /*1030*/  MOV R12, 0xffffffff ;  /* 0xffffffff000c7802 */ /* 0x000fe20000000f00 */
[----:B------:R-:W-:-:S07]  /*1040*/  IMAD.MOV.U32 R33, RZ, RZ, RZ ;  /* 0x000000ffff217224 */ /* 0x000fce00078e00ff */
.L_x_47:
[----:B------:R-:W-:-:S05]  /*1050*/  IMAD.WIDE.U32 R14, R33, 0x4, R16 ;  /* 0x00000004210e7825 */ /* 0x000fca00078e0010 */
[----:B------:R-:W2:Y:S02]  /*1060*/  LDG.E R35, desc[UR8][R14.64] ;  /* 0x000000080e237981 */ /* 0x000ea4000c1e1900 */
[----:B--2---:R-:W-:-:S05]  /*1070*/  SHF.L.U32 R25, R35, 0x1, RZ ;  /* 0x0000000123197819 */ /* 0x004fca00000006ff */
[----:B------:R-:W-:-:S05]  /*1080*/  IMAD.WIDE R24, R25, 0x4, R20 ;  /* 0x0000000419187825 */ /* 0x000fca00078e0214 */
[----:B------:R-:W2:Y:S04]  /*1090*/  LDG.E R0, desc[UR8][R24.64+0x1c] ;  /* 0x00001c0818007981 */ /* 0x000ea8000c1e1900 */
[----:B------:R-:W3:Y:S01]  /*10a0*/  LDG.E R29, desc[UR8][R24.64+0x18] ;  /* 0x00001808181d7981 */ /* 0x000ee2000c1e1900 */
[----:B------:R-:W-:Y:S01]  /*10b0*/  BSSY.RECONVERGENT B4, `(.L_x_23) ;  /* 0x0000011000047945 */ /* 0x000fe20003800200 */
[----:B--2---:R-:W-:Y:S01]  /*10c0*/  FADD R0, -R27, R0 ;  /* 0x000000001b007221 */ /* 0x004fe20000000100 */
[----:B---3--:R-:W-:-:S03]  /*10d0*/  FADD R29, -R28, R29 ;  /* 0x0000001d1c1d7221 */ /* 0x008fc60000000100 */
[----:B------:R-:W-:-:S04]  /*10e0*/  FMUL R0, R0, R0 ;  /* 0x0000000000007220 */ /* 0x000fc80000400000 */
[----:B------:R-:W-:-:S04]  /*10f0*/  FFMA R26, R29, R29, R0 ;  /* 0x0000001d1d1a7223 */ /* 0x000fc80000000000 */
[----:B------:R-:W-:Y:S01]  /*1100*/  VIADD R0, R26, 0xf3000000 ;  /* 0xf30000001a007836 */ /* 0x000fe20000000000 */
[----:B------:R0:W1:Y:S04]  /*1110*/  MUFU.RSQ R31, R26 ;  /* 0x0000001a001f7308 */ /* 0x0000680000001400 */
[----:B------:R-:W-:-:S13]  /*1120*/  ISETP.GT.U32.AND P0, PT, R0, 0x727fffff, PT ;  /* 0x727fffff0000780c */ /* 0x000fda0003f04070 */
[----:B01----:R-:W-:Y:S05]  /*1130*/  @!P0 BRA `(.L_x_24) ;  /* 0x0000000000108947 */ /* 0x003fea0003800000 */
[----:B------:R-:W-:Y:S02]  /*1140*/  MOV R0, R26 ;  /* 0x0000001a00007202 */ /* 0x000fe40000000f00 */
[----:B------:R-:W-:-:S07]  /*1150*/  MOV R24, 0x1170 ;  /* 0x0000117000187802 */ /* 0x000fce0000000f00 */
[----:B-----5:R-:W-:Y:S05]  /*1160*/  CALL.REL.NOINC `($__internal_2_$__cuda_sm20_sqrt_rn_f32_slowpath) ;  /* 0x0000004400347944 */ /* 0x020fea0003c00000 */
[----:B------:R-:W-:Y:S05]  /*1170*/  BRA `(.L_x_25) ;  /* 0x0000000000107947 */ /* 0x000fea0003800000 */
.L_x_24:
[----:B------:R-:W-:Y:S01]  /*1180*/  FMUL.FTZ R29, R26, R31 ;  /* 0x0000001f1a1d7220 */ /* 0x000fe20000410000 */
[----:B------:R-:W-:-:S03]  /*1190*/  FMUL.FTZ R24, R31, 0.5 ;  /* 0x3f0000001f187820 */ /* 0x000fc60000410000 */
[----:B------:R-:W-:-:S04]  /*11a0*/  FFMA R0, -R29, R29, R26 ;  /* 0x0000001d1d007223 */ /* 0x000fc8000000011a */
[----:B------:R-:W-:-:S07]  /*11b0*/  FFMA R29, R0, R24, R29 ;  /* 0x00000018001d7223 */ /* 0x000fce000000001d */
.L_x_25:
[----:B------:R-:W-:Y:S05]  /*11c0*/  BSYNC.RECONVERGENT B4 ;  /* 0x0000000000047941 */ /* 0x000fea0003800200 */
.L_x_23:
[----:B------:R-:W2:Y:S01]  /*11d0*/  LDG.E R32, desc[UR8][R14.64+0x4] ;  /* 0x000004080e207981 */ /* 0x000ea2000c1e1900 */
[----:B------:R-:W0:Y:S01]  /*11e0*/  LDCU UR5, c[0x0][0x3b8] ;  /* 0x00007700ff0577ac */ /* 0x000e220008000800 */
[----:B--2---:R-:W-:-:S04]  /*11f0*/  IMAD.SHL.U32 R25, R32, 0x2, RZ ;  /* 0x0000000220197824 */ /* 0x004fc800078e00ff */
[----:B------:R-:W-:-:S05]  /*1200*/  IMAD.WIDE R24, R25, 0x4, R20 ;  /* 0x0000000419187825 */ /* 0x000fca00078e0214 */
[----:B------:R-:W2:Y:S04]  /*1210*/  LDG.E R0, desc[UR8][R24.64+0x1c] ;  /* 0x00001c0818007981 */ /* 0x000ea8000c1e1900 */
[----:B------:R-:W3:Y:S01]  /*1220*/  LDG.E R31, desc[UR8][R24.64+0x18] ;  /* 0x00001808181f7981 */ /* 0x000ee2000c1e1900 */
[C---:B------:R-:W-:Y:S01]  /*1230*/  FSETP.GEU.AND P0, PT, R29.reuse, R13, PT ;  /* 0x0000000d1d00720b */ /* 0x040fe20003f0e000 */
[----:B------:R-:W-:Y:S03]  /*1240*/  BSSY.RECONVERGENT B4, `(.L_x_26) ;  /* 0x0000014000047945 */ /* 0x000fe60003800200 */
[----:B0-----:R-:W-:-:S04]  /*1250*/  FSETP.LE.AND P0, PT, R29, UR5, !P0 ;  /* 0x000000051d007c0b */ /* 0x001fc8000c703000 */
[----:B------:R-:W-:Y:S02]  /*1260*/  FSEL R36, R29, R13, P0 ;  /* 0x0000000d1d247208 */ /* 0x000fe40000000000 */
[----:B------:R-:W-:Y:S01]  /*1270*/  SEL R35, R35, R12, P0 ;  /* 0x0000000c23237207 */ /* 0x000fe20000000000 */
[----:B--2---:R-:W-:Y:S01]  /*1280*/  FADD R0, -R27, R0 ;  /* 0x000000001b007221 */ /* 0x004fe20000000100 */
[----:B---3--:R-:W-:-:S03]  /*1290*/  FADD R31, -R28, R31 ;  /* 0x0000001f1c1f7221 */ /* 0x008fc60000000100 */
[----:B------:R-:W-:-:S04]  /*12a0*/  FMUL R0, R0, R0 ;  /* 0x0000000000007220 */ /* 0x000fc80000400000 */
[----:B------:R-:W-:-:S04]  /*12b0*/  FFMA R26, R31, R31, R0 ;  /* 0x0000001f1f1a7223 */ /* 0x000fc80000000000 */
[----:B------:R0:W1:Y:S01]  /*12c0*/  MUFU.RSQ R31, R26 ;  /* 0x0000001a001f7308 */ /* 0x0000620000001400 */
[----:B------:R-:W-:-:S04]  /*12d0*/  IADD3 R0, PT, PT, R26, -0xd000000, RZ ;  /* 0xf30000001a007810 */ /* 0x000fc80007ffe0ff */
[----:B------:R-:W-:-:S13]  /*12e0*/  ISETP.GT.U32.AND P1, PT, R0, 0x727fffff, PT ;  /* 0x727fffff0000780c */ /* 0x000fda0003f24070 */
[----:B01----:R-:W-:Y:S05]  /*12f0*/  @!P1 BRA `(.L_x_27) ;  /* 0x0000000000109947 */ /* 0x003fea0003800000 */
[----:B------:R-:W-:Y:S01]  /*1300*/  IMAD.MOV.U32 R0, RZ, RZ, R26 ;  /* 0x000000ffff007224 */ /* 0x000fe200078e001a */
[----:B------:R-:W-:-:S07]  /*1310*/  MOV R24, 0x1330 ;  /* 0x0000133000187802 */ /* 0x000fce0000000f00 */
[----:B-----5:R-:W-:Y:S05]  /*1320*/  CALL.REL.NOINC `($__internal_2_$__cuda_sm20_sqrt_rn_f32_slowpath) ;  /* 0x0000004000c47944 */ /* 0x020fea0003c00000 */
[----:B------:R-:W-:Y:S05]  /*1330*/  BRA `(.L_x_28) ;  /* 0x0000000000107947 */ /* 0x000fea0003800000 */
.L_x_27:
[----:B------:R-:W-:Y:S01]  /*1340*/  FMUL.FTZ R29, R26, R31 ;  /* 0x0000001f1a1d7220 */ /* 0x000fe20000410000 */
[----:B------:R-:W-:-:S03]  /*1350*/  FMUL.FTZ R12, R31, 0.5 ;  /* 0x3f0000001f0c7820 */ /* 0x000fc60000410000 */
[----:B------:R-:W-:-:S04]  /*1360*/  FFMA R0, -R29, R29, R26 ;  /* 0x0000001d1d007223 */ /* 0x000fc8000000011a */
[----:B------:R-:W-:-:S07]  /*1370*/  FFMA R29, R0, R12, R29 ;  /* 0x0000000c001d7223 */ /* 0x000fce000000001d */
.L_x_28:
[----:B------:R-:W-:Y:S05]  /*1380*/  BSYNC.RECONVERGENT B4 ;  /* 0x0000000000047941 */ /* 0x000fea0003800200 */
.L_x_26:
[----:B------:R-:W2:Y:S01]  /*1390*/  LDG.E R34, desc[UR8][R14.64+0x8] ;  /* 0x000008080e227981 */ /* 0x000ea2000c1e1900 */
[----:B------:R-:W0:Y:S01]  /*13a0*/  LDCU UR5, c[0x0][0x3b8] ;  /* 0x00007700ff0577ac */ /* 0x000e220008000800 */
[----:B--2---:R-:W-:-:S05]  /*13b0*/  SHF.L.U32 R13, R34, 0x1, RZ ;  /* 0x00000001220d7819 */ /* 0x004fca00000006ff */
        /* <DEDUP_REMOVED lines=20> */
.L_x_30:
[----:B------:R-:W-:Y:S01]  /*1500*/  FMUL.FTZ R29, R24, R25 ;  /* 0x00000019181d7220 */ /* 0x000fe20000410000 */
[----:B------:R-:W-:-:S03]  /*1510*/  FMUL.FTZ R12, R25, 0.5 ;  /* 0x3f000000190c7820 */ /* 0x000fc60000410000 */
[----:B------:R-:W-:-:S04]  /*1520*/  FFMA R0, -R29, R29, R24 ;  /* 0x0000001d1d007223 */ /* 0x000fc80000000118 */
[----:B------:R-:W-:-:S07]  /*1530*/  FFMA R29, R0, R12, R29 ;  /* 0x0000000c001d7223 */ /* 0x000fce000000001d */
.L_x_31:
[----:B------:R-:W-:Y:S05]  /*1540*/  BSYNC.RECONVERGENT B4 ;  /* 0x0000000000047941 */ /* 0x000fea0003800200 */
.L_x_29:
        /* <DEDUP_REMOVED lines=23> */
.L_x_33:
[----:B------:R-:W-:Y:S01]  /*16c0*/  FMUL.FTZ R29, R24, R25 ;  /* 0x00000019181d7220 */ /* 0x000fe20000410000 */
[----:B------:R-:W-:-:S03]  /*16d0*/  FMUL.FTZ R12, R25, 0.5 ;  /* 0x3f000000190c7820 */ /* 0x000fc60000410000 */
[----:B------:R-:W-:-:S04]  /*16e0*/  FFMA R0, -R29, R29, R24 ;  /* 0x0000001d1d007223 */ /* 0x000fc80000000118 */
[----:B------:R-:W-:-:S07]  /*16f0*/  FFMA R29, R0, R12, R29 ;  /* 0x0000000c001d7223 */ /* 0x000fce000000001d */
.L_x_34:
[----:B------:R-:W-:Y:S05]  /*1700*/  BSYNC.RECONVERGENT B4 ;  /* 0x0000000000047941 */ /* 0x000fea0003800200 */
.L_x_32:
        /* <DEDUP_REMOVED lines=23> */
.L_x_36:
[----:B------:R-:W-:Y:S01]  /*1880*/  FMUL.FTZ R29, R24, R25 ;  /* 0x00000019181d7220 */ /* 0x000fe20000410000 */
[----:B------:R-:W-:-:S03]  /*1890*/  FMUL.FTZ R12, R25, 0.5 ;  /* 0x3f000000190c7820 */ /* 0x000fc60000410000 */
[----:B------:R-:W-:-:S04]  /*18a0*/  FFMA R0, -R29, R29, R24 ;  /* 0x0000001d1d007223 */ /* 0x000fc80000000118 */
[----:B------:R-:W-:-:S07]  /*18b0*/  FFMA R29, R0, R12, R29 ;  /* 0x0000000c001d7223 */ /* 0x000fce000000001d */
.L_x_37:
[----:B------:R-:W-:Y:S05]  /*18c0*/  BSYNC.RECONVERGENT B4 ;  /* 0x0000000000047941 */ /* 0x000fea0003800200 */
.L_x_35:
        /* <DEDUP_REMOVED lines=23> */
.L_x_39:
[----:B------:R-:W-:Y:S01]  /*1a40*/  FMUL.FTZ R29, R24, R25 ;  /* 0x00000019181d7220 */ /* 0x000fe20000410000 */
[----:B------:R-:W-:-:S03]  /*1a50*/  FMUL.FTZ R12, R25, 0.5 ;  /* 0x3f000000190c7820 */ /* 0x000fc60000410000 */
[----:B------:R-:W-:-:S04]  /*1a60*/  FFMA R0, -R29, R29, R24 ;  /* 0x0000001d1d007223 */ /* 0x000fc80000000118 */
[----:B------:R-:W-:-:S07]  /*1a70*/  FFMA R29, R0, R12, R29 ;  /* 0x0000000c001d7223 */ /* 0x000fce000000001d */
.L_x_40:
[----:B------:R-:W-:Y:S05]  /*1a80*/  BSYNC.RECONVERGENT B4 ;  /* 0x0000000000047941 */ /* 0x000fea0003800200 */
.L_x_38:
        /* <DEDUP_REMOVED lines=23> */
.L_x_42:
[----:B------:R-:W-:Y:S01]  /*1c00*/  FMUL.FTZ R29, R24, R25 ;  /* 0x00000019181d7220 */ /* 0x000fe20000410000 */
[----:B------:R-:W-:-:S03]  /*1c10*/  FMUL.FTZ R12, R25, 0.5 ;  /* 0x3f000000190c7820 */ /* 0x000fc60000410000 */
[----:B------:R-:W-:-:S04]  /*1c20*/  FFMA R0, -R29, R29, R24 ;  /* 0x0000001d1d007223 */ /* 0x000fc80000000118 */
[----:B------:R-:W-:-:S07]  /*1c30*/  FFMA R29, R0, R12, R29 ;  /* 0x0000000c001d7223 */ /* 0x000fce000000001d */
.L_x_43:
[----:B------:R-:W-:Y:S05]  /*1c40*/  BSYNC.RECONVERGENT B4 ;  /* 0x0000000000047941 */ /* 0x000fea0003800200 */
.L_x_41:
        /* <DEDUP_REMOVED lines=23> */
.L_x_45:
[----:B------:R-:W-:Y:S01]  /*1dc0*/  FMUL.FTZ R29, R24, R15 ;  /* 0x0000000f181d7220 */ /* 0x000fe20000410000 */
[----:B------:R-:W-:-:S03]  /*1dd0*/  FMUL.FTZ R12, R15, 0.5 ;  /* 0x3f0000000f0c7820 */ /* 0x000fc60000410000 */
[----:B------:R-:W-:-:S04]  /*1de0*/  FFMA R0, -R29, R29, R24 ;  /* 0x0000001d1d007223 */ /* 0x000fc80000000118 */
[----:B------:R-:W-:-:S07]  /*1df0*/  FFMA R29, R0, R12, R29 ;  /* 0x0000000c001d7223 */ /* 0x000fce000000001d */
.L_x_46:
[----:B------:R-:W-:Y:S05]  /*1e00*/  BSYNC.RECONVERGENT B4 ;  /* 0x0000000000047941 */ /* 0x000fea0003800200 */
.L_x_44:
[----:B------:R-:W0:Y:S01]  /*1e10*/  LDCU UR5, c[0x0][0x3b8] ;  /* 0x00007700ff0577ac */ /* 0x000e220008000800 */
[----:B------:R-:W-:Y:S02]  /*1e20*/  IADD3 R33, PT, PT, R33, 0x8, RZ ;  /* 0x0000000821217810 */ /* 0x000fe40007ffe0ff */
[----:B------:R-:W-:Y:S02]  /*1e30*/  FSETP.GEU.AND P0, PT, R29, R36, PT ;  /* 0x000000241d00720b */ /* 0x000fe40003f0e000 */
[----:B------:R-:W-:Y:S02]  /*1e40*/  ISETP.NE.AND P1, PT, R33, R10, PT ;  /* 0x0000000a2100720c */ /* 0x000fe40003f25270 */
[----:B0-----:R-:W-:-:S04]  /*1e50*/  FSETP.LE.AND P0, PT, R29, UR5, !P0 ;  /* 0x000000051d007c0b */ /* 0x001fc8000c703000 */
[----:B------:R-:W-:Y:S02]  /*1e60*/  FSEL R13, R29, R36, P0 ;  /* 0x000000241d0d7208 */ /* 0x000fe40000000000 */
[----:B------:R-:W-:-:S05]  /*1e70*/  SEL R12, R14, R35, P0 ;  /* 0x000000230e0c7207 */ /* 0x000fca0000000000 */
[----:B------:R-:W-:Y:S05]  /*1e80*/  @P1 BRA `(.L_x_47) ;  /* 0xfffffff000701947 */ /* 0x000fea000383ffff */
[----:B------:R-:W-:Y:S05]  /*1e90*/  BSYNC.RECONVERGENT B3 ;  /* 0x0000000000037941 */ /* 0x000fea0003800200 */
.L_x_22:
[----:B------:R-:W-:-:S07]  /*1ea0*/  IMAD.MOV.U32 R33, RZ, RZ, R10 ;  /* 0x000000ffff217224 */ /* 0x000fce00078e000a */
.L_x_21:
[----:B------:R-:W-:Y:S05]  /*1eb0*/  BSYNC.RECONVERGENT B2 ;  /* 0x0000000000027941 */ /* 0x000fea0003800200 */
.L_x_20:
[----:B------:R-:W-:-:S13]  /*1ec0*/  ISETP.NE.AND P0, PT, R9, RZ, PT ;  /* 0x000000ff0900720c */ /* 0x000fda0003f05270 */
[----:B------:R-:W-:Y:S05]  /*1ed0*/  @!P0 BRA `(.L_x_19) ;  /* 0x0000000c00588947 */ /* 0x000fea0003800000 */
[----:B------:R-:W-:Y:S01]  /*1ee0*/  IADD3 R0, PT, PT, R9, -0x1, RZ ;  /* 0xffffffff09007810 */ /* 0x000fe20007ffe0ff */
[----:B------:R-:W-:Y:S03]  /*1ef0*/  BSSY.RECONVERGENT B2, `(.L_x_48) ;  /* 0x0000075000027945 */ /* 0x000fe60003800200 */
[----:B------:R-:W-:-:S13]  /*1f00*/  ISETP.GE.U32.AND P0, PT, R0, 0x3, PT ;  /* 0x000000030000780c */ /* 0x000fda0003f06070 */
[----:B------:R-:W-:Y:S05]  /*1f10*/  @!P0 BRA `(.L_x_49) ;  /* 0x0000000400c88947 */ /* 0x000fea0003800000 */
[----:B------:R-:W-:-:S05]  /*1f20*/  IMAD.WIDE.U32 R14, R33, 0x4, R16 ;  /* 0x00000004210e7825 */ /* 0x000fca00078e0010 */
[----:B------:R-:W2:Y:S02]  /*1f30*/  LDG.E R35, desc[UR8][R14.64] ;  /* 0x000000080e237981 */ /* 0x000ea4000c1e1900 */
[----:B--2---:R-:W-:-:S04]  /*1f40*/  IMAD.SHL.U32 R25, R35, 0x2, RZ ;  /* 0x0000000223197824 */ /* 0x004fc800078e00ff */
        /* <DEDUP_REMOVED lines=16> */
.L_x_51:
[----:B------:R-:W-:Y:S01]  /*2050*/  FMUL.FTZ R29, R26, R31 ;  /* 0x0000001f1a1d7220 */ /* 0x000fe20000410000 */
[----:B------:R-:W-:-:S03]  /*2060*/  FMUL.FTZ R24, R31, 0.5 ;  /* 0x3f0000001f187820 */ /* 0x000fc60000410000 */
[----:B------:R-:W-:-:S04]  /*2070*/  FFMA R0, -R29, R29, R26 ;  /* 0x0000001d1d007223 */ /* 0x000fc8000000011a */
[----:B------:R-:W-:-:S07]  /*2080*/  FFMA R29, R0, R24, R29 ;  /* 0x00000018001d7223 */ /* 0x000fce000000001d */
.L_x_52:
[----:B------:R-:W-:Y:S05]  /*2090*/  BSYNC.RECONVERGENT B3 ;  /* 0x0000000000037941 */ /* 0x000fea0003800200 */
.L_x_50:
        /* <DEDUP_REMOVED lines=23> */
.L_x_54:
[----:B------:R-:W-:Y:S01]  /*2210*/  FMUL.FTZ R29, R26, R31 ;  /* 0x0000001f1a1d7220 */ /* 0x000fe20000410000 */
[----:B------:R-:W-:-:S03]  /*2220*/  FMUL.FTZ R12, R31, 0.5 ;  /* 0x3f0000001f0c7820 */ /* 0x000fc60000410000 */
[----:B------:R-:W-:-:S04]  /*2230*/  FFMA R0, -R29, R29, R26 ;  /* 0x0000001d1d007223 */ /* 0x000fc8000000011a */
[----:B------:R-:W-:-:S07]  /*2240*/  FFMA R29, R0, R12, R29 ;  /* 0x0000000c001d7223 */ /* 0x000fce000000001d */
.L_x_55:
[----:B------:R-:W-:Y:S05]  /*2250*/  BSYNC.RECONVERGENT B3 ;  /* 0x0000000000037941 */ /* 0x000fea0003800200 */
.L_x_53:
        /* <DEDUP_REMOVED lines=23> */
.L_x_57:
[----:B------:R-:W-:Y:S01]  /*23d0*/  FMUL.FTZ R29, R24, R25 ;  /* 0x00000019181d7220 */ /* 0x000fe20000410000 */
[----:B------:R-:W-:-:S03]  /*23e0*/  FMUL.FTZ R12, R25, 0.5 ;  /* 0x3f000000190c7820 */ /* 0x000fc60000410000 */
[----:B------:R-:W-:-:S04]  /*23f0*/  FFMA R0, -R29, R29, R24 ;  /* 0x0000001d1d007223 */ /* 0x000fc80000000118 */
[----:B------:R-:W-:-:S07]  /*2400*/  FFMA R29, R0, R12, R29 ;  /* 0x0000000c001d7223 */ /* 0x000fce000000001d */
.L_x_58:
[----:B------:R-:W-:Y:S05]  /*2410*/  BSYNC.RECONVERGENT B3 ;  /* 0x0000000000037941 */ /* 0x000fea0003800200 */
.L_x_56:
        /* <DEDUP_REMOVED lines=23> */
.L_x_60:
[----:B------:R-:W-:Y:S01]  /*2590*/  FMUL.FTZ R29, R24, R15 ;  /* 0x0000000f181d7220 */ /* 0x000fe20000410000 */
[----:B------:R-:W-:-:S03]  /*25a0*/  FMUL.FTZ R12, R15, 0.5 ;  /* 0x3f0000000f0c7820 */ /* 0x000fc60000410000 */
[----:B------:R-:W-:-:S04]  /*25b0*/  FFMA R0, -R29, R29, R24 ;  /* 0x0000001d1d007223 */ /* 0x000fc80000000118 */
[----:B------:R-:W-:-:S07]  /*25c0*/  FFMA R29, R0, R12, R29 ;  /* 0x0000000c001d7223 */ /* 0x000fce000000001d */
.L_x_61:
[----:B------:R-:W-:Y:S05]  /*25d0*/  BSYNC.RECONVERGENT B3 ;  /* 0x0000000000037941 */ /* 0x000fea0003800200 */
.L_x_59:
[----:B------:R-:W0:Y:S01]  /*25e0*/  LDCU UR5, c[0x0][0x3b8] ;  /* 0x00007700ff0577ac */ /* 0x000e220008000800 */
[----:B------:R-:W-:Y:S01]  /*25f0*/  FSETP.GEU.AND P0, PT, R29, R36, PT ;  /* 0x000000241d00720b */ /* 0x000fe20003f0e000 */
[----:B------:R-:W-:-:S03]  /*2600*/  VIADD R33, R33, 0x4 ;  /* 0x0000000421217836 */ /* 0x000fc60000000000 */
[----:B0-----:R-:W-:-:S04]  /*2610*/  FSETP.LE.AND P0, PT, R29, UR5, !P0 ;  /* 0x000000051d007c0b */ /* 0x001fc8000c703000 */
[----:B------:R-:W-:Y:S02]  /*2620*/  FSEL R13, R29, R36, P0 ;  /* 0x000000241d0d7208 */ /* 0x000fe40000000000 */
[----:B------:R-:W-:-:S07]  /*2630*/  SEL R12, R14, R35, P0 ;  /* 0x000000230e0c7207 */ /* 0x000fce0000000000 */
.L_x_49:
[----:B------:R-:W-:Y:S05]  /*2640*/  BSYNC.RECONVERGENT B2 ;  /* 0x0000000000027941 */ /* 0x000fea0003800200 */
.L_x_48:
[----:B------:R-:W-:-:S13]  /*2650*/  LOP3.LUT P0, R0, R8, 0x3, RZ, 0xc0, !PT ;  /* 0x0000000308007812 */ /* 0x000fda000780c0ff */
[----:B------:R-:W-:Y:S05]  /*2660*/  @!P0 BRA `(.L_x_19) ;  /* 0x0000000400748947 */ /* 0x000fea0003800000 */
[----:B------:R-:W-:Y:S01]  /*2670*/  ISETP.NE.AND P0, PT, R0, 0x1, PT ;  /* 0x000000010000780c */ /* 0x000fe20003f05270 */
[----:B------:R-:W-:-:S12]  /*2680*/  BSSY.RECONVERGENT B2, `(.L_x_62) ;  /* 0x000003c000027945 */ /* 0x000fd80003800200 */
[----:B------:R-:W-:Y:S05]  /*2690*/  @!P0 BRA `(.L_x_63) ;  /* 0x0000000000e88947 */ /* 0x000fea0003800000 */
        /* <DEDUP_REMOVED lines=19> */
.L_x_65:
[----:B------:R-:W-:Y:S01]  /*27d0*/  FMUL.FTZ R29, R26, R31 ;  /* 0x0000001f1a1d7220 */ /* 0x000fe20000410000 */
[----:B------:R-:W-:-:S03]  /*27e0*/  FMUL.FTZ R24, R31, 0.5 ;  /* 0x3f0000001f187820 */ /* 0x000fc60000410000 */
[----:B------:R-:W-:-:S04]  /*27f0*/  FFMA R0, -R29, R29, R26 ;  /* 0x0000001d1d007223 */ /* 0x000fc8000000011a */
[----:B------:R-:W-:-:S07]  /*2800*/  FFMA R29, R0, R24, R29 ;  /* 0x00000018001d7223 */ /* 0x000fce000000001d */
.L_x_66:
[----:B------:R-:W-:Y:S05]  /*2810*/  BSYNC.RECONVERGENT B3 ;  /* 0x0000000000037941 */ /* 0x000fea0003800200 */
.L_x_64:
        /* <DEDUP_REMOVED lines=23> */
.L_x_68:
[----:B------:R-:W-:Y:S01]  /*2990*/  FMUL.FTZ R29, R26, R15 ;  /* 0x0000000f1a1d7220 */ /* 0x000fe20000410000 */
[----:B------:R-:W-:-:S03]  /*29a0*/  FMUL.FTZ R12, R15, 0.5 ;  /* 0x3f0000000f0c7820 */ /* 0x000fc60000410000 */
[----:B------:R-:W-:-:S04]  /*29b0*/  FFMA R0, -R29, R29, R26 ;  /* 0x0000001d1d007223 */ /* 0x000fc8000000011a */
[----:B------:R-:W-:-:S07]  /*29c0*/  FFMA R29, R0, R12, R29 ;  /* 0x0000000c001d7223 */ /* 0x000fce000000001d */
.L_x_69:
[----:B------:R-:W-:Y:S05]  /*29d0*/  BSYNC.RECONVERGENT B3 ;  /* 0x0000000000037941 */ /* 0x000fea0003800200 */
.L_x_67:
[----:B------:R-:W0:Y:S01]  /*29e0*/  LDCU UR5, c[0x0][0x3b8] ;  /* 0x00007700ff0577ac */ /* 0x000e220008000800 */
[----:B------:R-:W-:Y:S02]  /*29f0*/  FSETP.GEU.AND P0, PT, R29, R32, PT ;  /* 0x000000201d00720b */ /* 0x000fe40003f0e000 */
[----:B------:R-:W-:Y:S02]  /*2a00*/  IADD3 R33, PT, PT, R33, 0x2, RZ ;  /* 0x0000000221217810 */ /* 0x000fe40007ffe0ff */
[----:B0-----:R-:W-:-:S04]  /*2a10*/  FSETP.LE.AND P0, PT, R29, UR5, !P0 ;  /* 0x000000051d007c0b */ /* 0x001fc8000c703000 */
[----:B------:R-:W-:Y:S02]  /*2a20*/  FSEL R13, R29, R32, P0 ;  /* 0x000000201d0d7208 */ /* 0x000fe40000000000 */
[----:B------:R-:W-:-:S07]  /*2a30*/  SEL R12, R14, R35, P0 ;  /* 0x000000230e0c7207 */ /* 0x000fce0000000000 */
.L_x_63:
[----:B------:R-:W-:Y:S05]  /*2a40*/  BSYNC.RECONVERGENT B2 ;  /* 0x0000000000027941 */ /* 0x000fea0003800200 */
.L_x_62:
[----:B------:R-:W-:-:S04]  /*2a50*/  LOP3.LUT R0, R8, 0x1, RZ, 0xc0, !PT ;  /* 0x0000000108007812 */ /* 0x000fc800078ec0ff */
[----:B------:R-:W-:-:S13]  /*2a60*/  ISETP.NE.U32.AND P0, PT, R0, 0x1, PT ;  /* 0x000000010000780c */ /* 0x000fda0003f05070 */
[----:B------:R-:W-:Y:S05]  /*2a70*/  @P0 BRA `(.L_x_19) ;  /* 0x0000000000700947 */ /* 0x000fea0003800000 */
[----:B------:R-:W-:-:S06]  /*2a80*/  IMAD.WIDE.U32 R14, R33, 0x4, R16 ;  /* 0x00000004210e7825 */ /* 0x000fcc00078e0010 */
        /* <DEDUP_REMOVED lines=18> */
.L_x_71:
[----:B------:R-:W-:Y:S01]  /*2bb0*/  FMUL.FTZ R29, R26, R27 ;  /* 0x0000001b1a1d7220 */ /* 0x000fe20000410000 */
[----:B------:R-:W-:-:S03]  /*2bc0*/  FMUL.FTZ R14, R27, 0.5 ;  /* 0x3f0000001b0e7820 */ /* 0x000fc60000410000 */
[----:B------:R-:W-:-:S04]  /*2bd0*/  FFMA R0, -R29, R29, R26 ;  /* 0x0000001d1d007223 */ /* 0x000fc8000000011a */
[----:B------:R-:W-:-:S07]  /*2be0*/  FFMA R29, R0, R14, R29 ;  /* 0x0000000e001d7223 */ /* 0x000fce000000001d */
.L_x_72:
[----:B------:R-:W-:Y:S05]  /*2bf0*/  BSYNC.RECONVERGENT B2 ;  /* 0x0000000000027941 */ /* 0x000fea0003800200 */
.L_x_70:
[----:B------:R-:W0:Y:S01]  /*2c00*/  LDCU UR5, c[0x0][0x3b8] ;  /* 0x00007700ff0577ac */ /* 0x000e220008000800 */
[C---:B------:R-:W-:Y:S02]  /*2c10*/  FSETP.GEU.AND P1, PT, R29.reuse, R13, PT ;  /* 0x0000000d1d00720b */ /* 0x040fe40003f2e000 */
[----:B0-----:R-:W-:-:S13]  /*2c20*/  FSETP.GTU.AND P0, PT, R29, UR5, PT ;  /* 0x000000051d007c0b */ /* 0x001fda000bf0c000 */
[----:B------:R-:W-:-:S07]  /*2c30*/  @!P0 SEL R12, R15, R12, !P1 ;  /* 0x0000000c0f0c8207 */ /* 0x000fce0004800000 */
.L_x_19:
[----:B------:R-:W-:Y:S05]  /*2c40*/  BSYNC.RECONVERGENT B1 ;  /* 0x0000000000017941 */ /* 0x000fea0003800200 */
.L_x_18:
[----:B------:R-:W-:Y:S01]  /*2c50*/  ISETP.NE.AND P0, PT, R12, -0x1, PT ;  /* 0xffffffff0c00780c */ /* 0x000fe20003f05270 */
[----:B------:R-:W-:-:S12]  /*2c60*/  BSSY.RECONVERGENT B1, `(.L_x_73) ;  /* 0x00000ff000017945 */ /* 0x000fd80003800200 */
[----:B------:R-:W-:Y:S05]  /*2c70*/  @!P0 BRA `(.L_x_74) ;  /* 0x0000000c00508947 */ /* 0x000fea0003800000 */
[----:B------:R-:W-:-:S05]  /*2c80*/  IMAD.WIDE R26, R12, 0x4, R18 ;  /* 0x000000040c1a7825 */ /* 0x000fca00078e0212 */
[----:B------:R-:W2:Y:S02]  /*2c90*/  LDG.E R0, desc[UR8][R26.64] ;  /* 0x000000081a007981 */ /* 0x000ea4000c1e1900 */
[----:B--2---:R-:W-:-:S05]  /*2ca0*/  IADD3 R13, PT, PT, R0, 0x1, RZ ;  /* 0x00000001000d7810 */ /* 0x004fca0007ffe0ff */
[----:B------:R0:W-:Y:S04]  /*2cb0*/  STG.E desc[UR8][R26.64], R13 ;  /* 0x0000000d1a007986 */ /* 0x0001e8000c101908 */
[----:B------:R-:W2:Y:S01]  /*2cc0*/  LDG.E R0, desc[UR8][R20.64+0x10] ;  /* 0x0000100814007981 */ /* 0x000ea2000c1e1900 */
[----:B------:R-:W1:Y:S01]  /*2cd0*/  LDC.64 R14, c[0x0][0x3b0] ;  /* 0x0000ec00ff0e7b82 */ /* 0x000e620000000a00 */
[C---:B------:R-:W-:Y:S02]  /*2ce0*/  IMAD.SHL.U32 R25, R12.reuse, 0x4, RZ ;  /* 0x000000040c197824 */ /* 0x040fe400078e00ff */
[----:B------:R-:W3:Y:S03]  /*2cf0*/  LDG.E R41, desc[UR8][R22.64] ;  /* 0x0000000816297981 */ /* 0x000ee6000c1e1900 */
[----:B------:R-:W-:Y:S01]  /*2d00*/  SHF.R.S32.HI R29, RZ, 0x1f, R25 ;  /* 0x0000001fff1d7819 */ /* 0x000fe20000011419 */
[----:B-1----:R-:W4:Y:S04]  /*2d10*/  LDG.E R28, desc[UR8][R14.64+0x4] ;  /* 0x000004080e1c7981 */ /* 0x002f28000c1e1900 */
[----:B------:R-:W3:Y:S01]  /*2d20*/  LDG.E R33, desc[UR8][R14.64] ;  /* 0x000000080e217981 */ /* 0x000ee2000c1e1900 */
[----:B0-----:R-:W-:-:S04]  /*2d30*/  IMAD.SHL.U32 R27, R12, 0x2, RZ ;  /* 0x000000020c1b7824 */ /* 0x001fc800078e00ff */
[----:B------:R-:W-:-:S05]  /*2d40*/  IMAD.WIDE R26, R27, 0x4, R20 ;  /* 0x000000041b1a7825 */ /* 0x000fca00078e0214 */
[----:B------:R-:W3:Y:S04]  /*2d50*/  LDG.E R31, desc[UR8][R26.64+0x18] ;  /* 0x000018081a1f7981 */ /* 0x000ee8000c1e1900 */
[----:B------:R-:W4:Y:S01]  /*2d60*/  LDG.E R30, desc[UR8][R26.64+0x1c] ;  /* 0x00001c081a1e7981 */ /* 0x000f22000c1e1900 */
[----:B--2---:R-:W0:Y:S02]  /*2d70*/  F2I.TRUNC.NTZ R0, R0 ;  /* 0x0000000000007305 */ /* 0x004e24000020f100 */
[----:B0-----:R-:W-:Y:S02]  /*2d80*/  SHF.L.U32 R24, R0, 0x1, RZ ;  /* 0x0000000100187819 */ /* 0x001fe400000006ff */
[----:B------:R-:W2:Y:S02]  /*2d90*/  LDG.E R0, desc[UR8][R14.64+0xc] ;  /* 0x00000c080e007981 */ /* 0x000ea4000c1e1900 */
[----:B------:R-:W-:-:S04]  /*2da0*/  IADD3 R25, P0, PT, R24, R25, RZ ;  /* 0x0000001918197210 */ /* 0x000fc80007f1e0ff */
[----:B------:R-:W-:Y:S02]  /*2db0*/  LEA.HI.X.SX32 R29, R24, R29, 0x1, P0 ;  /* 0x0000001d181d7211 */ /* 0x000fe400000f0eff */
[----:B------:R-:W-:-:S04]  /*2dc0*/  LEA R24, P0, R25, R20, 0x2 ;  /* 0x0000001419187211 */ /* 0x000fc800078010ff */
[----:B------:R-:W-:Y:S02]  /*2dd0*/  LEA.HI.X R25, R25, R21, R29, 0x2, P0 ;  /* 0x0000001519197211 */ /* 0x000fe400000f141d */
[----:B------:R0:W3:Y:S04]  /*2de0*/  LDG.E R29, desc[UR8][R14.64+0x8] ;  /* 0x000008080e1d7981 */ /* 0x0000e8000c1e1900 */
[----:B------:R-:W2:Y:S04]  /*2df0*/  LDG.E R39, desc[UR8][R24.64+0x1c] ;  /* 0x00001c0818277981 */ /* 0x000ea8000c1e1900 */
[----:B------:R-:W3:Y:S04]  /*2e00*/  LDG.E R40, desc[UR8][R24.64+0x20] ;  /* 0x0000200818287981 */ /* 0x000ee8000c1e1900 */
[----:B------:R-:W3:Y:S04]  /*2e10*/  LDG.E R37, desc[UR8][R24.64+0x24] ;  /* 0x0000240818257981 */ /* 0x000ee8000c1e1900 */
[----:B------:R-:W3:Y:S01]  /*2e20*/  LDG.E R38, desc[UR8][R24.64+0x18] ;  /* 0x0000180818267981 */ /* 0x000ee2000c1e1900 */
[----:B------:R-:W-:Y:S01]  /*2e30*/  BSSY.RECONVERGENT B2, `(.L_x_75) ;  /* 0x0000017000027945 */ /* 0x000fe20003800200 */
[----:B0-----:R-:W-:Y:S01]  /*2e40*/  SHF.R.S32.HI R15, RZ, 0x1f, R12 ;  /* 0x0000001fff0f7819 */ /* 0x001fe2000001140c */
[----:B----45:R-:W-:Y:S01]  /*2e50*/  FADD R32, -R7, R30 ;  /* 0x0000001e07207221 */ /* 0x030fe20000000100 */
[----:B--2---:R-:W-:Y:S01]  /*2e60*/  FADD R13, R39, R28 ;  /* 0x0000001c270d7221 */ /* 0x004fe20000000000 */
[----:B---3--:R-:W-:Y:S01]  /*2e70*/  FADD R36, R40, R29 ;  /* 0x0000001d28247221 */ /* 0x008fe20000000000 */
[----:B------:R-:W-:-:S03]  /*2e80*/  FADD R35, R37, R0 ;  /* 0x0000000025237221 */ /* 0x000fc60000000000 */
[----:B------:R-:W-:Y:S01]  /*2e90*/  FMUL R0, R13, R36 ;  /* 0x000000240d007220 */ /* 0x000fe20000400000 */
[----:B------:R-:W-:-:S04]  /*2ea0*/  FADD R33, R38, R33 ;  /* 0x0000002126217221 */ /* 0x000fc80000000000 */
[----:B------:R-:W-:-:S05]  /*2eb0*/  FFMA R0, R33, R35, -R0 ;  /* 0x0000002321007223 */ /* 0x000fca0000000800 */
[----:B------:R-:W-:-:S04]  /*2ec0*/  IADD3 R14, PT, PT, R0, 0x1800000, RZ ;  /* 0x01800000000e7810 */ /* 0x000fc80007ffe0ff */
[----:B------:R-:W-:-:S04]  /*2ed0*/  LOP3.LUT R14, R14, 0x7f800000, RZ, 0xc0, !PT ;  /* 0x7f8000000e0e7812 */ /* 0x000fc800078ec0ff */
[----:B------:R-:W-:Y:S01]  /*2ee0*/  ISETP.GT.U32.AND P0, PT, R14, 0x1ffffff, PT ;  /* 0x01ffffff0e00780c */ /* 0x000fe20003f04070 */
[----:B------:R-:W-:-:S04]  /*2ef0*/  FADD R14, -R6, R31 ;  /* 0x0000001f060e7221 */ /* 0x000fc80000000100 */
[----:B------:R-:W-:-:S08]  /*2f00*/  FADD R41, -R14, R41 ;  /* 0x000000290e297221 */ /* 0x000fd00000000100 */
[----:B------:R-:W-:Y:S05]  /*2f10*/  @P0 BRA `(.L_x_76) ;  /* 0x0000000000100947 */ /* 0x000fea0003800000 */
[----:B------:R-:W-:-:S07]  /*2f20*/  MOV R34, 0x2f40 ;  /* 0x00002f4000227802 */ /* 0x000fce0000000f00 */
[----:B------:R-:W-:Y:S05]  /*2f30*/  CALL.REL.NOINC `($__internal_1_$__cuda_sm20_rcp_rn_f32_slowpath) ;  /* 0x0000002000e87944 */ /* 0x000fea0003c00000 */
[----:B------:R-:W-:Y:S01]  /*2f40*/  IMAD.MOV.U32 R34, RZ, RZ, R42 ;  /* 0x000000ffff227224 */ /* 0x000fe200078e002a */
[----:B------:R-:W-:Y:S06]  /*2f50*/  BRA `(.L_x_77) ;  /* 0x0000000000107947 */ /* 0x000fec0003800000 */
.L_x_76:
[----:B------:R-:W0:Y:S02]  /*2f60*/  MUFU.RCP R29, R0 ;  /* 0x00000000001d7308 */ /* 0x000e240000001000 */
[----:B0-----:R-:W-:-:S04]  /*2f70*/  FFMA R28, R0, R29, -1 ;  /* 0xbf800000001c7423 */ /* 0x001fc8000000001d */
[----:B------:R-:W-:-:S04]  /*2f80*/  FADD.FTZ R28, -R28, -RZ ;  /* 0x800000ff1c1c7221 */ /* 0x000fc80000010100 */
[----:B------:R-:W-:-:S07]  /*2f90*/  FFMA R34, R29, R28, R29 ;  /* 0x0000001c1d227223 */ /* 0x000fce000000001d */
.L_x_77:
[----:B------:R-:W-:Y:S05]  /*2fa0*/  BSYNC.RECONVERGENT B2 ;  /* 0x0000000000027941 */ /* 0x000fea0003800200 */
.L_x_75:
[-C--:B------:R-:W-:Y:S01]  /*2fb0*/  FMUL R33, R33, R34.reuse ;  /* 0x0000002221217220 */ /* 0x080fe20000400000 */
[-C--:B------:R-:W-:Y:S01]  /*2fc0*/  FMUL R29, R13, -R34.reuse ;  /* 0x800000220d1d7220 */ /* 0x080fe20000400000 */
[-C--:B------:R-:W-:Y:S01]  /*2fd0*/  FMUL R36, R36, -R34.reuse ;  /* 0x8000002224247220 */ /* 0x080fe20000400000 */
[----:B------:R-:W-:Y:S01]  /*2fe0*/  FMUL R35, R35, R34 ;  /* 0x0000002223237220 */ /* 0x000fe20000400000 */
[-C--:B------:R-:W-:Y:S01]  /*2ff0*/  FMUL R43, R39, R33.reuse ;  /* 0x00000021272b7220 */ /* 0x080fe20000400000 */
[C---:B------:R-:W-:Y:S01]  /*3000*/  FMUL R45, R37.reuse, R33 ;  /* 0x00000021252d7220 */ /* 0x040fe20000400000 */
[-C--:B------:R-:W-:Y:S01]  /*3010*/  FMUL R37, R37, R36.reuse ;  /* 0x0000002425257220 */ /* 0x080fe20000400000 */
[----:B------:R-:W-:Y:S01]  /*3020*/  FMUL R39, R39, R36 ;  /* 0x0000002427277220 */ /* 0x000fe20000400000 */
[-C--:B------:R-:W-:Y:S01]  /*3030*/  FFMA R28, R38, R29.reuse, R43 ;  /* 0x0000001d261c7223 */ /* 0x080fe2000000002b */
[C---:B------:R-:W-:Y:S01]  /*3040*/  FFMA R29, R40.reuse, R29, R45 ;  /* 0x0000001d281d7223 */ /* 0x040fe2000000002d */
[-C--:B------:R-:W-:Y:S01]  /*3050*/  FFMA R40, R40, R35.reuse, R37 ;  /* 0x0000002328287223 */ /* 0x080fe20000000025 */
[----:B------:R-:W-:Y:S01]  /*3060*/  FFMA R38, R38, R35, R39 ;  /* 0x0000002326267223 */ /* 0x000fe20000000027 */
[----:B------:R-:W-:Y:S01]  /*3070*/  FMUL R42, RZ, R28 ;  /* 0x0000001cff2a7220 */ /* 0x000fe20000400000 */
[----:B------:R-:W-:-:S03]  /*3080*/  FMUL R37, RZ, R29 ;  /* 0x0000001dff257220 */ /* 0x000fc60000400000 */
[C---:B------:R-:W-:Y:S01]  /*3090*/  FFMA R42, R41.reuse, R38, R42 ;  /* 0x00000026292a7223 */ /* 0x040fe2000000002a */
[----:B------:R-:W-:-:S03]  /*30a0*/  FFMA R37, R41, R40, R37 ;  /* 0x0000002829257223 */ /* 0x000fc60000000025 */
[----:B------:R-:W-:Y:S01]  /*30b0*/  FADD R39, R31, R42 ;  /* 0x0000002a1f277221 */ /* 0x000fe20000000000 */
[----:B------:R-:W-:-:S04]  /*30c0*/  FADD R41, R30, R37 ;  /* 0x000000251e297221 */ /* 0x000fc80000000000 */
[----:B------:R-:W-:Y:S04]  /*30d0*/  STG.E desc[UR8][R26.64+0x18], R39 ;  /* 0x000018271a007986 */ /* 0x000fe8000c101908 */
[----:B------:R0:W-:Y:S04]  /*30e0*/  STG.E desc[UR8][R26.64+0x1c], R41 ;  /* 0x00001c291a007986 */ /* 0x0001e8000c101908 */
[----:B------:R-:W2:Y:S04]  /*30f0*/  LDG.E R45, desc[UR8][R24.64+0x20] ;  /* 0x00002008182d7981 */ /* 0x000ea8000c1e1900 */
[----:B------:R-:W3:Y:S04]  /*3100*/  LDG.E R43, desc[UR8][R24.64+0x18] ;  /* 0x00001808182b7981 */ /* 0x000ee8000c1e1900 */
[----:B------:R-:W4:Y:S04]  /*3110*/  LDG.E R31, desc[UR8][R24.64+0x24] ;  /* 0x00002408181f7981 */ /* 0x000f28000c1e1900 */
[----:B------:R-:W5:Y:S01]  /*3120*/  LDG.E R37, desc[UR8][R24.64+0x1c] ;  /* 0x00001c0818257981 */ /* 0x000f62000c1e1900 */
[----:B------:R-:W-:Y:S01]  /*3130*/  FADD R38, -R38, 1 ;  /* 0x3f80000026267421 */ /* 0x000fe20000000100 */
[----:B------:R-:W-:Y:S01]  /*3140*/  FADD R30, -R29, 1 ;  /* 0x3f8000001d1e7421 */ /* 0x000fe20000000100 */
[----:B0-----:R-:W-:Y:S01]  /*3150*/  IADD3 R26, PT, PT, R0, -0xd000000, RZ ;  /* 0xf3000000001a7810 */ /* 0x001fe20007ffe0ff */
[----:B------:R0:W1:Y:S01]  /*3160*/  MUFU.RSQ R27, R0 ;  /* 0x00000000001b7308 */ /* 0x0000620000001400 */
[----:B------:R-:W-:Y:S02]  /*3170*/  BSSY.RECONVERGENT B2, `(.L_x_78) ;  /* 0x0000017000027945 */ /* 0x000fe40003800200 */
[----:B------:R-:W-:Y:S01]  /*3180*/  ISETP.GT.U32.AND P0, PT, R26, 0x727fffff, PT ;  /* 0x727fffff1a00780c */ /* 0x000fe20003f04070 */
[----:B--2---:R-:W-:-:S04]  /*3190*/  FMUL R42, R28, R45 ;  /* 0x0000002d1c2a7220 */ /* 0x004fc80000400000 */
[-C--:B---3--:R-:W-:Y:S01]  /*31a0*/  FFMA R29, R38, R43.reuse, -R42 ;  /* 0x0000002b261d7223 */ /* 0x088fe2000000082a */
[----:B------:R-:W-:Y:S01]  /*31b0*/  FMUL R43, R40, R43 ;  /* 0x0000002b282b7220 */ /* 0x000fe20000400000 */
[----:B----4-:R-:W-:-:S03]  /*31c0*/  FMUL R39, R28, R31 ;  /* 0x0000001f1c277220 */ /* 0x010fc60000400000 */
[----:B------:R-:W-:Y:S01]  /*31d0*/  FFMA R43, R30, R45, -R43 ;  /* 0x0000002d1e2b7223 */ /* 0x000fe2000000082b */
[----:B------:R0:W-:Y:S01]  /*31e0*/  STG.E desc[UR8][R24.64+0x18], R29 ;  /* 0x0000181d18007986 */ /* 0x0001e2000c101908 */
[-C--:B-----5:R-:W-:Y:S01]  /*31f0*/  FMUL R40, R40, R37.reuse ;  /* 0x0000002528287220 */ /* 0x0a0fe20000400000 */
[----:B------:R-:W-:Y:S02]  /*3200*/  FFMA R39, R38, R37, -R39 ;  /* 0x0000002526277223 */ /* 0x000fe40000000827 */
[----:B------:R0:W-:Y:S01]  /*3210*/  STG.E desc[UR8][R24.64+0x20], R43 ;  /* 0x0000202b18007986 */ /* 0x0001e2000c101908 */
[----:B------:R-:W-:-:S03]  /*3220*/  FFMA R31, R30, R31, -R40 ;  /* 0x0000001f1e1f7223 */ /* 0x000fc60000000828 */
[----:B------:R0:W-:Y:S04]  /*3230*/  STG.E desc[UR8][R24.64+0x1c], R39 ;  /* 0x00001c2718007986 */ /* 0x0001e8000c101908 */
[----:B------:R0:W-:Y:S01]  /*3240*/  STG.E desc[UR8][R24.64+0x24], R31 ;  /* 0x0000241f18007986 */ /* 0x0001e2000c101908 */
[----:B-1----:R-:W-:Y:S05]  /*3250*/  @!P0 BRA `(.L_x_79) ;  /* 0x0000000000108947 */ /* 0x002fea0003800000 */
[----:B0-----:R-:W-:-:S07]  /*3260*/  MOV R24, 0x3280 ;  /* 0x0000328000187802 */ /* 0x001fce0000000f00 */
[----:B------:R-:W-:Y:S05]  /*3270*/  CALL.REL.NOINC `($__internal_2_$__cuda_sm20_sqrt_rn_f32_slowpath) ;  /* 0x0000002000f07944 */ /* 0x000fea0003c00000 */
[----:B------:R-:W-:Y:S01]  /*3280*/  IMAD.MOV.U32 R0, RZ, RZ, R29 ;  /* 0x000000ffff007224 */ /* 0x000fe200078e001d */
[----:B------:R-:W-:Y:S06]  /*3290*/  BRA `(.L_x_80) ;  /* 0x0000000000107947 */ /* 0x000fec0003800000 */
.L_x_79:
[----:B0-----:R-:W-:Y:S01]  /*32a0*/  FMUL.FTZ R25, R0, R27 ;  /* 0x0000001b00197220 */ /* 0x001fe20000410000 */
[----:B------:R-:W-:-:S03]  /*32b0*/  FMUL.FTZ R24, R27, 0.5 ;  /* 0x3f0000001b187820 */ /* 0x000fc60000410000 */
[----:B------:R-:W-:-:S04]  /*32c0*/  FFMA R0, -R25, R25, R0 ;  /* 0x0000001919007223 */ /* 0x000fc80000000100 */
[----:B------:R-:W-:-:S07]  /*32d0*/  FFMA R0, R0, R24, R25 ;  /* 0x0000001800007223 */ /* 0x000fce0000000019 */
.L_x_80:
[----:B------:R-:W-:Y:S05]  /*32e0*/  BSYNC.RECONVERGENT B2 ;  /* 0x0000000000027941 */ /* 0x000fea0003800200 */
.L_x_78:
[----:B------:R-:W0:Y:S01]  /*32f0*/  F2F.F64.F32 R24, R0 ;  /* 0x0000000000187310 */ /* 0x000e220000201800 */
[----:B------:R-:W-:Y:S01]  /*3300*/  UMOV UR6, 0x54442eea ;  /* 0x54442eea00067882 */ /* 0x000fe20000000000 */
[----:B------:R-:W-:Y:S01]  /*3310*/  UMOV UR7, 0x401921fb ;  /* 0x401921fb00077882 */ /* 0x000fe20000000000 */
[----:B------:R-:W-:Y:S01]  /*3320*/  BSSY.RECONVERGENT B2, `(.L_x_81) ;  /* 0x000000f000027945 */ /* 0x000fe20003800200 */
[----:B0-----:R-:W-:-:S06]  /*3330*/  DMUL R24, R24, UR6 ;  /* 0x0000000618187c28 */ /* 0x001fcc0008000000 */
[----:B------:R-:W0:Y:S04]  /*3340*/  MUFU.RCP64H R31, R25 ;  /* 0x00000019001f7308 */ /* 0x000e280000001800 */
[----:B------:R-:W-:-:S04]  /*3350*/  IADD3 R30, PT, PT, R25, 0x300402, RZ ;  /* 0x00300402191e7810 */ /* 0x000fc80007ffe0ff */
[----:B------:R-:W-:Y:S02]  /*3360*/  FSETP.GEU.AND P0, PT, |R30|, 5.8789094863358348022e-39, PT ;  /* 0x004004021e00780b */ /* 0x000fe40003f0e200 */
[----:B0-----:R-:W-:-:S08]  /*3370*/  DFMA R28, -R24, R30, 1 ;  /* 0x3ff00000181c742b */ /* 0x001fd0000000011e */
[----:B------:R-:W-:-:S08]  /*3380*/  DFMA R28, R28, R28, R28 ;  /* 0x0000001c1c1c722b */ /* 0x000fd0000000001c */
[----:B------:R-:W-:-:S08]  /*3390*/  DFMA R28, R30, R28, R30 ;  /* 0x0000001c1e1c722b */ /* 0x000fd0000000001e */
[----:B------:R-:W-:-:S08]  /*33a0*/  DFMA R26, -R24, R28, 1 ;  /* 0x3ff00000181a742b */ /* 0x000fd0000000011c */
[----:B------:R-:W-:Y:S01]  /*33b0*/  DFMA R26, R28, R26, R28 ;  /* 0x0000001a1c1a722b */ /* 0x000fe2000000001c */
[----:B------:R-:W-:Y:S10]  /*33c0*/  @P0 BRA `(.L_x_82) ;  /* 0x0000000000100947 */ /* 0x000ff40003800000 */
[----:B------:R-:W-:-:S05]  /*33d0*/  LOP3.LUT R0, R25, 0x7fffffff, RZ, 0xc0, !PT ;  /* 0x7fffffff19007812 */ /* 0x000fca00078ec0ff */
[----:B------:R-:W-:Y:S01]  /*33e0*/  VIADD R31, R0, 0xfff00000 ;  /* 0xfff00000001f7836 */ /* 0x000fe20000000000 */
[----:B------:R-:W-:-:S07]  /*33f0*/  MOV R0, 0x3410 ;  /* 0x0000341000007802 */ /* 0x000fce0000000f00 */
[----:B------:R-:W-:Y:S05]  /*3400*/  CALL.REL.NOINC `($__internal_0_$__cuda_sm20_dblrcp_rn_slowpath_v3) ;  /* 0x0000001c00087944 */ /* 0x000fea0003c00000 */
.L_x_82:
[----:B------:R-:W-:Y:S05]  /*3410*/  BSYNC.RECONVERGENT B2 ;  /* 0x0000000000027941 */ /* 0x000fea0003800200 */
.L_x_81:
[----:B------:R-:W2:Y:S04]  /*3420*/  LDG.E R29, desc[UR8][R22.64+0x4] ;  /* 0x00000408161d7981 */ /* 0x000ea8000c1e1900 */
[----:B------:R0:W3:Y:S04]  /*3430*/  LDG.E R25, desc[UR8][R22.64] ;  /* 0x0000000816197981 */ /* 0x0000e8000c1e1900 */
[----:B------:R-:W4:Y:S04]  /*3440*/  LDG.E R37, desc[UR8][R20.64+0x10] ;  /* 0x0000100814257981 */ /* 0x000f28000c1e1900 */
[----:B------:R1:W5:Y:S01]  /*3450*/  LDG.E R0, desc[UR8][R20.64+0xc] ;  /* 0x00000c0814007981 */ /* 0x000362000c1e1900 */
[----:B------:R-:W-:Y:S01]  /*3460*/  FFMA R13, -R13, R34, R36 ;  /* 0x000000220d0d7223 */ /* 0x000fe20000000124 */
[----:B0-----:R-:W-:Y:S01]  /*3470*/  MOV R22, 0x652b82fe ;  /* 0x652b82fe00167802 */ /* 0x001fe20000000f00 */
[----:B------:R-:W-:Y:S01]  /*3480*/  IMAD.MOV.U32 R23, RZ, RZ, 0x3ff71547 ;  /* 0x3ff71547ff177424 */ /* 0x000fe200078e00ff */
[----:B------:R-:W-:Y:S01]  /*3490*/  UMOV UR6, 0xfefa39ef ;  /* 0xfefa39ef00067882 */ /* 0x000fe20000000000 */
[----:B------:R-:W-:Y:S01]  /*34a0*/  UMOV UR7, 0x3fe62e42 ;  /* 0x3fe62e4200077882 */ /* 0x000fe20000000000 */
[----:B------:R-:W-:Y:S01]  /*34b0*/  F2F.F32.F64 R26, R26 ;  /* 0x0000001a001a7310 */ /* 0x000fe20000301000 */
[----:B------:R-:W-:Y:S01]  /*34c0*/  BSSY.RECONVERGENT B2, `(.L_x_83) ;  /* 0x0000042000027945 */ /* 0x000fe20003800200 */
[----:B--2---:R-:W-:-:S04]  /*34d0*/  FADD R32, -R32, R29 ;  /* 0x0000001d20207221 */ /* 0x004fc80000000100 */
[----:B------:R-:W-:Y:S01]  /*34e0*/  FMUL R24, R32, R32 ;  /* 0x0000002020187220 */ /* 0x000fe20000400000 */
[----:B---3--:R-:W-:-:S03]  /*34f0*/  FADD R25, -R14, R25 ;  /* 0x000000190e197221 */ /* 0x008fc60000000100 */
[----:B------:R-:W-:Y:S01]  /*3500*/  FMUL R24, R33, R24 ;  /* 0x0000001821187220 */ /* 0x000fe20000400000 */
[C---:B------:R-:W-:Y:S01]  /*3510*/  FMUL R14, R25.reuse, R25 ;  /* 0x00000019190e7220 */ /* 0x040fe20000400000 */
[----:B------:R-:W-:Y:S01]  /*3520*/  FMUL R25, R25, R32 ;  /* 0x0000002019197220 */ /* 0x000fe20000400000 */
[----:B----4-:R-:W0:Y:S02]  /*3530*/  F2I.TRUNC.NTZ R37, R37 ;  /* 0x0000002500257305 */ /* 0x010e24000020f100 */
[----:B------:R-:W-:-:S04]  /*3540*/  FFMA R14, R35, R14, R24 ;  /* 0x0000000e230e7223 */ /* 0x000fc80000000018 */
[----:B------:R-:W-:-:S04]  /*3550*/  FFMA R13, R25, R13, R14 ;  /* 0x0000000d190d7223 */ /* 0x000fc8000000000e */
[----:B------:R-:W2:Y:S02]  /*3560*/  F2F.F64.F32 R24, R13 ;  /* 0x0000000d00187310 */ /* 0x000ea40000201800 */
[----:B--2---:R-:W-:-:S08]  /*3570*/  DMUL R24, R24, -0.5 ;  /* 0xbfe0000018187828 */ /* 0x004fd00000000000 */
[----:B------:R-:W-:Y:S02]  /*3580*/  DFMA R22, R24, R22, 6.75539944105574400000e+15 ;  /* 0x433800001816742b */ /* 0x000fe40000000016 */
[----:B------:R-:W-:-:S06]  /*3590*/  FSETP.GEU.AND P0, PT, |R25|, 4.1917929649353027344, PT ;  /* 0x4086232b1900780b */ /* 0x000fcc0003f0e200 */
[----:B------:R-:W-:-:S08]  /*35a0*/  DADD R30, R22, -6.75539944105574400000e+15 ;  /* 0xc3380000161e7429 */ /* 0x000fd00000000000 */
[----:B------:R-:W-:Y:S01]  /*35b0*/  DFMA R28, R30, -UR6, R24 ;  /* 0x800000061e1c7c2b */ /* 0x000fe20008000018 */
[----:B------:R-:W-:Y:S01]  /*35c0*/  UMOV UR6, 0x3b39803f ;  /* 0x3b39803f00067882 */ /* 0x000fe20000000000 */
[----:B------:R-:W-:-:S06]  /*35d0*/  UMOV UR7, 0x3c7abc9e ;  /* 0x3c7abc9e00077882 */ /* 0x000fcc0000000000 */
[----:B------:R-:W-:Y:S01]  /*35e0*/  DFMA R30, R30, -UR6, R28 ;  /* 0x800000061e1e7c2b */ /* 0x000fe2000800001c */
[----:B------:R-:W-:Y:S01]  /*35f0*/  UMOV UR6, 0x69ce2bdf ;  /* 0x69ce2bdf00067882 */ /* 0x000fe20000000000 */
[----:B------:R-:W-:Y:S01]  /*3600*/  MOV R28, 0xfca213ea ;  /* 0xfca213ea001c7802 */ /* 0x000fe20000000f00 */
[----:B------:R-:W-:Y:S01]  /*3610*/  IMAD.MOV.U32 R29, RZ, RZ, 0x3e928af3 ;  /* 0x3e928af3ff1d7424 */ /* 0x000fe200078e00ff */
[----:B------:R-:W-:-:S05]  /*3620*/  UMOV UR7, 0x3e5ade15 ;  /* 0x3e5ade1500077882 */ /* 0x000fca0000000000 */
[----:B------:R-:W-:Y:S01]  /*3630*/  DFMA R28, R30, UR6, R28 ;  /* 0x000000061e1c7c2b */ /* 0x000fe2000800001c */
[----:B------:R-:W-:Y:S01]  /*3640*/  UMOV UR6, 0x62401315 ;  /* 0x6240131500067882 */ /* 0x000fe20000000000 */
[----:B------:R-:W-:-:S06]  /*3650*/  UMOV UR7, 0x3ec71dee ;  /* 0x3ec71dee00077882 */ /* 0x000fcc0000000000 */
[----:B------:R-:W-:Y:S01]  /*3660*/  DFMA R28, R30, R28, UR6 ;  /* 0x000000061e1c7e2b */ /* 0x000fe2000800001c */
        /* <DEDUP_REMOVED lines=20> */
[----:B------:R-:W-:-:S08]  /*37b0*/  DFMA R28, R30, R28, UR6 ;  /* 0x000000061e1c7e2b */ /* 0x000fd0000800001c */
[C---:B------:R-:W-:Y:S02]  /*37c0*/  DFMA R32, R30.reuse, R28, 1 ;  /* 0x3ff000001e20742b */ /* 0x040fe4000000001c */
[----:B------:R1:W2:Y:S06]  /*37d0*/  F2F.F64.F32 R28, R26 ;  /* 0x0000001a001c7310 */ /* 0x0002ac0000201800 */
[----:B------:R-:W-:-:S10]  /*37e0*/  DFMA R32, R30, R32, 1 ;  /* 0x3ff000001e20742b */ /* 0x000fd40000000020 */
[----:B------:R-:W-:Y:S01]  /*37f0*/  LEA R31, R22, R33, 0x14 ;  /* 0x00000021161f7211 */ /* 0x000fe200078ea0ff */
[----:B------:R-:W-:Y:S01]  /*3800*/  IMAD.MOV.U32 R30, RZ, RZ, R32 ;  /* 0x000000ffff1e7224 */ /* 0x000fe200078e0020 */
[----:B012---:R-:W-:Y:S06]  /*3810*/  @!P0 BRA `(.L_x_84) ;  /* 0x0000000000308947 */ /* 0x007fec0003800000 */
[----:B------:R-:W-:Y:S01]  /*3820*/  FSETP.GEU.AND P1, PT, |R25|, 4.2275390625, PT ;  /* 0x408748001900780b */ /* 0x000fe20003f2e200 */
[C---:B------:R-:W-:Y:S02]  /*3830*/  DADD R26, R24.reuse, +INF ;  /* 0x7ff00000181a7429 */ /* 0x040fe40000000000 */
[----:B------:R-:W-:-:S08]  /*3840*/  DSETP.GEU.AND P0, PT, R24, RZ, PT ;  /* 0x000000ff1800722a */ /* 0x000fd00003f0e000 */
[----:B------:R-:W-:Y:S02]  /*3850*/  FSEL R30, R26, RZ, P0 ;  /* 0x000000ff1a1e7208 */ /* 0x000fe40000000000 */
[----:B------:R-:W-:Y:S02]  /*3860*/  @!P1 LEA.HI R13, R22, R22, RZ, 0x1 ;  /* 0x00000016160d9211 */ /* 0x000fe400078f08ff */
[----:B------:R-:W-:Y:S02]  /*3870*/  FSEL R31, R27, RZ, P0 ;  /* 0x000000ff1b1f7208 */ /* 0x000fe40000000000 */
[----:B------:R-:W-:-:S04]  /*3880*/  @!P1 SHF.R.S32.HI R13, RZ, 0x1, R13 ;  /* 0x00000001ff0d9819 */ /* 0x000fc8000001140d */
[----:B------:R-:W-:Y:S01]  /*3890*/  @!P1 IADD3 R22, PT, PT, R22, -R13, RZ ;  /* 0x8000000d16169210 */ /* 0x000fe20007ffe0ff */
[----:B------:R-:W-:-:S03]  /*38a0*/  @!P1 IMAD R33, R13, 0x100000, R33 ;  /* 0x001000000d219824 */ /* 0x000fc600078e0221 */
[----:B------:R-:W-:Y:S02]  /*38b0*/  @!P1 LEA R23, R22, 0x3ff00000, 0x14 ;  /* 0x3ff0000016179811 */ /* 0x000fe400078ea0ff */
[----:B------:R-:W-:-:S06]  /*38c0*/  @!P1 MOV R22, RZ ;  /* 0x000000ff00169202 */ /* 0x000fcc0000000f00 */
[----:B------:R-:W-:-:S11]  /*38d0*/  @!P1 DMUL R30, R32, R22 ;  /* 0x00000016201e9228 */ /* 0x000fd60000000000 */
.L_x_84:
[----:B------:R-:W-:Y:S05]  /*38e0*/  BSYNC.RECONVERGENT B2 ;  /* 0x0000000000027941 */ /* 0x000fea0003800200 */
.L_x_83:
[----:B------:R-:W-:Y:S01]  /*38f0*/  DMUL R28, R28, R30 ;  /* 0x0000001e1c1c7228 */ /* 0x000fe20000000000 */
[----:B------:R-:W-:-:S05]  /*3900*/  IMAD R37, R37, 0x6, RZ ;  /* 0x0000000625257824 */ /* 0x000fca00078e02ff */
[----:B------:R-:W-:-:S04]  /*3910*/  IADD3 R13, P0, PT, R37, R12, RZ ;  /* 0x0000000c250d7210 */ /* 0x000fc80007f1e0ff */
[----:B------:R-:W0:Y:S01]  /*3920*/  F2F.F32.F64 R29, R28 ;  /* 0x0000001c001d7310 */ /* 0x000e220000301000 */
[----:B------:R-:W-:Y:S02]  /*3930*/  LEA.HI.X.SX32 R15, R37, R15, 0x1, P0 ;  /* 0x0000000f250f7211 */ /* 0x000fe400000f0eff */
[----:B------:R-:W-:-:S04]  /*3940*/  LEA R12, P0, R13, R20, 0x2 ;  /* 0x000000140d0c7211 */ /* 0x000fc800078010ff */
[----:B------:R-:W-:Y:S01]  /*3950*/  LEA.HI.X R13, R13, R21, R15, 0x2, P0 ;  /* 0x000000150d0d7211 */ /* 0x000fe200000f140f */
[----:B0----5:R-:W-:-:S05]  /*3960*/  FMUL R15, R29, R0 ;  /* 0x000000001d0f7220 */ /* 0x021fca0000400000 */
[----:B------:R0:W-:Y:S04]  /*3970*/  STG.E desc[UR8][R20.64+0xc], R15 ;  /* 0x00000c0f14007986 */ /* 0x0001e8000c101908 */
[----:B------:R-:W2:Y:S02]  /*3980*/  LDG.E R0, desc[UR8][R12.64+0x18] ;  /* 0x000018080c007981 */ /* 0x000ea4000c1e1900 */
[----:B--2---:R-:W-:-:S05]  /*3990*/  FADD R23, R0, 1 ;  /* 0x3f80000000177421 */ /* 0x004fca0000000000 */
[----:B------:R0:W-:Y:S01]  /*39a0*/  STG.E desc[UR8][R12.64+0x18], R23 ;  /* 0x000018170c007986 */ /* 0x0001e2000c101908 */
[----:B------:R-:W-:Y:S05]  /*39b0*/  BRA `(.L_x_85) ;  /* 0x0000000000a47947 */ /* 0x000fea0003800000 */
.L_x_74:
[----:B------:R-:W2:Y:S04]  /*39c0*/  LDG.E R26, desc[UR8][R20.64+0x14] ;  /* 0x00001408141a7981 */ /* 0x000ea8000c1e1900 */
[----:B------:R-:W3:Y:S04]  /*39d0*/  LDG.E R15, desc[UR8][R22.64] ;  /* 0x00000008160f7981 */ /* 0x000ee8000c1e1900 */
[----:B------:R-:W3:Y:S04]  /*39e0*/  LDG.E R0, desc[UR8][R20.64] ;  /* 0x0000000814007981 */ /* 0x000ee8000c1e1900 */
[----:B------:R-:W4:Y:S04]  /*39f0*/  LDG.E R29, desc[UR8][R22.64+0x4] ;  /* 0x00000408161d7981 */ /* 0x000f28000c1e1900 */
[----:B------:R-:W4:Y:S04]  /*3a00*/  LDG.E R14, desc[UR8][R20.64+0x4] ;  /* 0x00000408140e7981 */ /* 0x000f28000c1e1900 */
[----:B------:R-:W4:Y:S01]  /*3a10*/  LDG.E R28, desc[UR8][R20.64+0x10] ;  /* 0x00001008141c7981 */ /* 0x000f22000c1e1900 */
[----:B------:R-:W0:Y:S01]  /*3a20*/  LDC.64 R12, c[0x0][0x3b0] ;  /* 0x0000ec00ff0c7b82 */ /* 0x000e220000000a00 */
[----:B--2---:R-:W1:Y:S01]  /*3a30*/  F2I.TRUNC.NTZ R26, R26 ;  /* 0x0000001a001a7305 */ /* 0x004e62000020f100 */
[----:B---3--:R-:W-:Y:S01]  /*3a40*/  FADD R27, R0, R15 ;  /* 0x0000000f001b7221 */ /* 0x008fe20000000000 */
[C---:B-1----:R-:W-:Y:S01]  /*3a50*/  VIADD R24, R26.reuse, 0x1 ;  /* 0x000000011a187836 */ /* 0x042fe20000000000 */
[----:B------:R-:W-:Y:S01]  /*3a60*/  SHF.L.U32 R25, R26, 0x1, RZ ;  /* 0x000000011a197819 */ /* 0x000fe200000006ff */
[----:B----4-:R-:W-:-:S03]  /*3a70*/  FADD R29, R14, R29 ;  /* 0x0000001d0e1d7221 */ /* 0x010fc60000000000 */
[----:B------:R-:W-:Y:S01]  /*3a80*/  I2FP.F32.S32 R31, R24 ;  /* 0x00000018001f7245 */ /* 0x000fe20000201400 */
[----:B------:R-:W-:-:S04]  /*3a90*/  IMAD.WIDE R24, R25, 0x4, R20 ;  /* 0x0000000419187825 */ /* 0x000fc800078e0214 */
[----:B------:R-:W-:Y:S04]  /*3aa0*/  STG.E desc[UR8][R20.64+0x14], R31 ;  /* 0x0000141f14007986 */ /* 0x000fe8000c101908 */
[----:B------:R-:W-:Y:S04]  /*3ab0*/  STG.E desc[UR8][R24.64+0x18], R27 ;  /* 0x0000181b18007986 */ /* 0x000fe8000c101908 */
[----:B------:R1:W-:Y:S04]  /*3ac0*/  STG.E desc[UR8][R24.64+0x1c], R29 ;  /* 0x00001c1d18007986 */ /* 0x0003e8000c101908 */
[----:B0-----:R-:W2:Y:S01]  /*3ad0*/  LDG.E R33, desc[UR8][R12.64] ;  /* 0x000000080c217981 */ /* 0x001ea2000c1e1900 */
[----:B------:R-:W0:Y:S01]  /*3ae0*/  F2I.TRUNC.NTZ R28, R28 ;  /* 0x0000001c001c7305 */ /* 0x000e22000020f100 */
[----:B------:R-:W-:-:S05]  /*3af0*/  IMAD.SHL.U32 R15, R26, 0x4, RZ ;  /* 0x000000041a0f7824 */ /* 0x000fca00078e00ff */
[----:B------:R-:W-:Y:S02]  /*3b00*/  SHF.R.S32.HI R23, RZ, 0x1f, R15 ;  /* 0x0000001fff177819 */ /* 0x000fe4000001140f */
[----:B0-----:R-:W-:-:S04]  /*3b10*/  SHF.L.U32 R0, R28, 0x1, RZ ;  /* 0x000000011c007819 */ /* 0x001fc800000006ff */
[----:B------:R-:W-:-:S04]  /*3b20*/  IADD3 R15, P0, PT, R0, R15, RZ ;  /* 0x0000000f000f7210 */ /* 0x000fc80007f1e0ff */
[----:B------:R-:W-:Y:S02]  /*3b30*/  LEA.HI.X.SX32 R23, R0, R23, 0x1, P0 ;  /* 0x0000001700177211 */ /* 0x000fe400000f0eff */
[----:B------:R-:W-:-:S04]  /*3b40*/  LEA R14, P0, R15, R20, 0x2 ;  /* 0x000000140f0e7211 */ /* 0x000fc800078010ff */
[----:B------:R-:W-:-:S05]  /*3b50*/  LEA.HI.X R15, R15, R21, R23, 0x2, P0 ;  /* 0x000000150f0f7211 */ /* 0x000fca00000f1417 */
[----:B--2---:R2:W-:Y:S04]  /*3b60*/  STG.E desc[UR8][R14.64+0x18], R33 ;  /* 0x000018210e007986 */ /* 0x0045e8000c101908 */
[----:B-1----:R-:W3:Y:S04]  /*3b70*/  LDG.E R25, desc[UR8][R12.64+0x4] ;  /* 0x000004080c197981 */ /* 0x002ee8000c1e1900 */
[----:B---3--:R2:W-:Y:S04]  /*3b80*/  STG.E desc[UR8][R14.64+0x1c], R25 ;  /* 0x00001c190e007986 */ /* 0x0085e8000c101908 */
[----:B------:R-:W3:Y:S01]  /*3b90*/  LDG.E R27, desc[UR8][R12.64+0x8] ;  /* 0x000008080c1b7981 */ /* 0x000ee2000c1e1900 */
[----:B------:R-:W-:Y:S01]  /*3ba0*/  IMAD R23, R28, 0x6, RZ ;  /* 0x000000061c177824 */ /* 0x000fe200078e02ff */
[----:B------:R-:W-:-:S04]  /*3bb0*/  SHF.R.S32.HI R0, RZ, 0x1f, R26 ;  /* 0x0000001fff007819 */ /* 0x000fc8000001141a */
[----:B------:R-:W-:Y:S01]  /*3bc0*/  IADD3 R31, P0, PT, R26, R23, RZ ;  /* 0x000000171a1f7210 */ /* 0x000fe20007f1e0ff */
[----:B---3--:R2:W-:Y:S04]  /*3bd0*/  STG.E desc[UR8][R14.64+0x20], R27 ;  /* 0x0000201b0e007986 */ /* 0x0085e8000c101908 */
[----:B------:R-:W3:Y:S01]  /*3be0*/  LDG.E R29, desc[UR8][R12.64+0xc] ;  /* 0x00000c080c1d7981 */ /* 0x000ee2000c1e1900 */
[----:B------:R-:W-:Y:S02]  /*3bf0*/  LEA.HI.X.SX32 R0, R23, R0, 0x1, P0 ;  /* 0x0000000017007211 */ /* 0x000fe400000f0eff */
[----:B------:R-:W-:-:S04]  /*3c00*/  LEA R22, P0, R31, R20, 0x2 ;  /* 0x000000141f167211 */ /* 0x000fc800078010ff */
[----:B------:R-:W-:Y:S01]  /*3c10*/  LEA.HI.X R23, R31, R21, R0, 0x2, P0 ;  /* 0x000000151f177211 */ /* 0x000fe200000f1400 */
[----:B------:R-:W-:Y:S01]  /*3c20*/  IMAD.MOV.U32 R31, RZ, RZ, 0x3f800000 ;  /* 0x3f800000ff1f7424 */ /* 0x000fe200078e00ff */
[----:B---3--:R2:W-:Y:S04]  /*3c30*/  STG.E desc[UR8][R14.64+0x24], R29 ;  /* 0x0000241d0e007986 */ /* 0x0085e8000c101908 */
[----:B------:R2:W-:Y:S03]  /*3c40*/  STG.E desc[UR8][R22.64+0x18], R31 ;  /* 0x0000181f16007986 */ /* 0x0005e6000c101908 */
.L_x_85:
[----:B------:R-:W-:Y:S05]  /*3c50*/  BSYNC.RECONVERGENT B1 ;  /* 0x0000000000017941 */ /* 0x000fea0003800200 */
.L_x_73:
[----:B------:R-:W1:Y:S01]  /*3c60*/  LDCU UR5, c[0x0][0x3ac] ;  /* 0x00007580ff0577ac */ /* 0x000e620008000800 */
[----:B------:R-:W-:-:S04]  /*3c70*/  IADD3 R11, PT, PT, R11, 0x1, RZ ;  /* 0x000000010b0b7810 */ /* 0x000fc80007ffe0ff */
[----:B-1----:R-:W-:-:S13]  /*3c80*/  ISETP.NE.AND P0, PT, R11, UR5, PT ;  /* 0x000000050b007c0c */ /* 0x002fda000bf05270 */
[----:B------:R-:W-:Y:S05]  /*3c90*/  @!P0 BRA `(.L_x_86) ;  /* 0x0000001000bc8947 */ /* 0x000fea0003800000 */
[----:B------:R-:W-:Y:S05]  /*3ca0*/  BRA `(.L_x_87) ;  /* 0xffffffd000907947 */ /* 0x000fea000383ffff */
.L_x_10:
[----:B------:R-:W0:Y:S01]  /*3cb0*/  LDCU UR5, c[0x0][0x3ac] ;  /* 0x00007580ff0577ac */ /* 0x000e220008000800 */
[----:B------:R-:W-:Y:S01]  /*3cc0*/  IMAD.MOV.U32 R0, RZ, RZ, RZ ;  /* 0x000000ffff007224 */ /* 0x000fe200078e00ff */
[----:B0-----:R-:W-:-:S09]  /*3cd0*/  UISETP.GE.U32.AND UP0, UPT, UR5, 0x4, UPT ;  /* 0x000000040500788c */ /* 0x001fd2000bf06070 */
[----:B------:R-:W-:Y:S05]  /*3ce0*/  BRA.U !UP0, `(.L_x_88) ;  /* 0x0000000908947547 */ /* 0x000fea000b800000 */
[----:B------:R-:W-:-:S07]  /*3cf0*/  HFMA2 R0, -RZ, RZ, 0, 0 ;  /* 0x00000000ff007431 */ /* 0x000fce00000001ff */
.L_x_89:
[----:B--2---:R-:W0:Y:S01]  /*3d00*/  LDC.64 R8, c[0x0][0x3a0] ;  /* 0x0000e800ff087b82 */ /* 0x004e220000000a00 */
[----:B------:R-:W2:Y:S04]  /*3d10*/  LDG.E R14, desc[UR8][R20.64+0x14] ;  /* 0x00001408140e7981 */ /* 0x000ea8000c1e1900 */
[----:B------:R-:W3:Y:S04]  /*3d20*/  LDG.E R10, desc[UR8][R20.64] ;  /* 0x00000008140a7981 */ /* 0x000ee8000c1e1900 */
[----:B------:R-:W4:Y:S04]  /*3d30*/  LDG.E R12, desc[UR8][R20.64+0x4] ;  /* 0x00000408140c7981 */ /* 0x000f28000c1e1900 */
[----:B------:R-:W5:Y:S01]  /*3d40*/  LDG.E R24, desc[UR8][R20.64+0x10] ;  /* 0x0000100814187981 */ /* 0x000f62000c1e1900 */
[----:B0-----:R-:W-:-:S05]  /*3d50*/  IMAD.WIDE.U32 R8, R0, 0x8, R8 ;  /* 0x0000000800087825 */ /* 0x001fca00078e0008 */
[----:B------:R-:W3:Y:S04]  /*3d60*/  LDG.E R11, desc[UR8][R8.64] ;  /* 0x00000008080b7981 */ /* 0x000ee8000c1e1900 */
[----:B------:R-:W4:Y:S01]  /*3d70*/  LDG.E R13, desc[UR8][R8.64+0x4] ;  /* 0x00000408080d7981 */ /* 0x000f22000c1e1900 */
[----:B------:R-:W0:Y:S01]  /*3d80*/  LDC.64 R6, c[0x0][0x3b0] ;  /* 0x0000ec00ff067b82 */ /* 0x000e220000000a00 */
[----:B--2---:R-:W1:Y:S02]  /*3d90*/  F2I.TRUNC.NTZ R14, R14 ;  /* 0x0000000e000e7305 */ /* 0x004e64000020f100 */
[C---:B-1----:R-:W-:Y:S01]  /*3da0*/  VIADD R22, R14.reuse, 0x1 ;  /* 0x000000010e167836 */ /* 0x042fe20000000000 */
[----:B------:R-:W-:-:S04]  /*3db0*/  SHF.L.U32 R23, R14, 0x1, RZ ;  /* 0x000000010e177819 */ /* 0x000fc800000006ff */
[----:B------:R-:W-:Y:S01]  /*3dc0*/  I2FP.F32.S32 R25, R22 ;  /* 0x0000001600197245 */ /* 0x000fe20000201400 */
[----:B---3--:R-:W-:Y:S01]  /*3dd0*/  FADD R15, R10, R11 ;  /* 0x0000000b0a0f7221 */ /* 0x008fe20000000000 */
[----:B------:R-:W-:-:S04]  /*3de0*/  IMAD.WIDE R10, R23, 0x4, R20 ;  /* 0x00000004170a7825 */ /* 0x000fc800078e0214 */
[----:B----4-:R-:W-:Y:S01]  /*3df0*/  FADD R23, R12, R13 ;  /* 0x0000000d0c177221 */ /* 0x010fe20000000000 */
[----:B------:R-:W-:Y:S04]  /*3e00*/  STG.E desc[UR8][R20.64+0x14], R25 ;  /* 0x0000141914007986 */ /* 0x000fe8000c101908 */
[----:B------:R-:W-:Y:S04]  /*3e10*/  STG.E desc[UR8][R10.64+0x18], R15 ;  /* 0x0000180f0a007986 */ /* 0x000fe8000c101908 */
[----:B------:R1:W-:Y:S04]  /*3e20*/  STG.E desc[UR8][R10.64+0x1c], R23 ;  /* 0x00001c170a007986 */ /* 0x0003e8000c101908 */
[----:B0-----:R-:W2:Y:S01]  /*3e30*/  LDG.E R27, desc[UR8][R6.64] ;  /* 0x00000008061b7981 */ /* 0x001ea2000c1e1900 */
[----:B-----5:R-:W0:Y:S01]  /*3e40*/  F2I.TRUNC.NTZ R24, R24 ;  /* 0x0000001800187305 */ /* 0x020e22000020f100 */
[----:B------:R-:W-:-:S05]  /*3e50*/  IMAD.SHL.U32 R13, R14, 0x4, RZ ;  /* 0x000000040e0d7824 */ /* 0x000fca00078e00ff */
[----:B------:R-:W-:Y:S02]  /*3e60*/  SHF.R.S32.HI R29, RZ, 0x1f, R13 ;  /* 0x0000001fff1d7819 */ /* 0x000fe4000001140d */
[----:B0-----:R-:W-:-:S04]  /*3e70*/  SHF.L.U32 R12, R24, 0x1, RZ ;  /* 0x00000001180c7819 */ /* 0x001fc800000006ff */
[----:B------:R-:W-:-:S04]  /*3e80*/  IADD3 R13, P0, PT, R12, R13, RZ ;  /* 0x0000000d0c0d7210 */ /* 0x000fc80007f1e0ff */
[----:B------:R-:W-:Y:S02]  /*3e90*/  LEA.HI.X.SX32 R29, R12, R29, 0x1, P0 ;  /* 0x0000001d0c1d7211 */ /* 0x000fe400000f0eff */
[----:B------:R-:W-:-:S04]  /*3ea0*/  LEA R12, P0, R13, R20, 0x2 ;  /* 0x000000140d0c7211 */ /* 0x000fc800078010ff */
[----:B------:R-:W-:-:S05]  /*3eb0*/  LEA.HI.X R13, R13, R21, R29, 0x2, P0 ;  /* 0x000000150d0d7211 */ /* 0x000fca00000f141d */
[----:B--2---:R-:W-:Y:S04]  /*3ec0*/  STG.E desc[UR8][R12.64+0x18], R27 ;  /* 0x0000181b0c007986 */ /* 0x004fe8000c101908 */
[----:B-1----:R-:W2:Y:S04]  /*3ed0*/  LDG.E R23, desc[UR8][R6.64+0x4] ;  /* 0x0000040806177981 */ /* 0x002ea8000c1e1900 */
[----:B--2---:R-:W-:Y:S04]  /*3ee0*/  STG.E desc[UR8][R12.64+0x1c], R23 ;  /* 0x00001c170c007986 */ /* 0x004fe8000c101908 */
[----:B------:R-:W2:Y:S01]  /*3ef0*/  LDG.E R25, desc[UR8][R6.64+0x8] ;  /* 0x0000080806197981 */ /* 0x000ea2000c1e1900 */
[----:B------:R-:W-:Y:S01]  /*3f00*/  IMAD R11, R24, 0x6, RZ ;  /* 0x00000006180b7824 */ /* 0x000fe200078e02ff */
[----:B------:R-:W-:-:S04]  /*3f10*/  SHF.R.S32.HI R10, RZ, 0x1f, R14 ;  /* 0x0000001fff0a7819 */ /* 0x000fc8000001140e */
[----:B------:R-:W-:Y:S01]  /*3f20*/  IADD3 R15, P0, PT, R14, R11, RZ ;  /* 0x0000000b0e0f7210 */ /* 0x000fe20007f1e0ff */
[----:B--2---:R0:W-:Y:S04]  /*3f30*/  STG.E desc[UR8][R12.64+0x20], R25 ;  /* 0x000020190c007986 */ /* 0x0041e8000c101908 */
[----:B------:R-:W2:Y:S01]  /*3f40*/  LDG.E R29, desc[UR8][R6.64+0xc] ;  /* 0x00000c08061d7981 */ /* 0x000ea2000c1e1900 */
[----:B------:R-:W-:Y:S02]  /*3f50*/  LEA.HI.X.SX32 R10, R11, R10, 0x1, P0 ;  /* 0x0000000a0b0a7211 */ /* 0x000fe400000f0eff */
[----:B------:R-:W-:-:S04]  /*3f60*/  LEA R14, P0, R15, R20, 0x2 ;  /* 0x000000140f0e7211 */ /* 0x000fc800078010ff */
[----:B------:R-:W-:Y:S01]  /*3f70*/  LEA.HI.X R15, R15, R21, R10, 0x2, P0 ;  /* 0x000000150f0f7211 */ /* 0x000fe200000f140a */
[----:B------:R-:W-:Y:S01]  /*3f80*/  IMAD.MOV.U32 R10, RZ, RZ, 0x3f800000 ;  /* 0x3f800000ff0a7424 */ /* 0x000fe200078e00ff */
[----:B--2---:R-:W-:Y:S04]  /*3f90*/  STG.E desc[UR8][R12.64+0x24], R29 ;  /* 0x0000241d0c007986 */ /* 0x004fe8000c101908 */
[----:B------:R1:W-:Y:S04]  /*3fa0*/  STG.E desc[UR8][R14.64+0x18], R10 ;  /* 0x0000180a0e007986 */ /* 0x0003e8000c101908 */
[----:B0-----:R-:W2:Y:S04]  /*3fb0*/  LDG.E R25, desc[UR8][R20.64+0x14] ;  /* 0x0000140814197981 */ /* 0x001ea8000c1e1900 */
[----:B------:R-:W3:Y:S04]  /*3fc0*/  LDG.E R11, desc[UR8][R20.64] ;  /* 0x00000008140b7981 */ /* 0x000ee8000c1e1900 */
[----:B------:R-:W3:Y:S04]  /*3fd0*/  LDG.E R24, desc[UR8][R8.64+0x8] ;  /* 0x0000080808187981 */ /* 0x000ee8000c1e1900 */
[----:B------:R-:W4:Y:S04]  /*3fe0*/  LDG.E R22, desc[UR8][R20.64+0x4] ;  /* 0x0000040814167981 */ /* 0x000f28000c1e1900 */
[----:B------:R-:W4:Y:S04]  /*3ff0*/  LDG.E R23, desc[UR8][R8.64+0xc] ;  /* 0x00000c0808177981 */ /* 0x000f28000c1e1900 */
[----:B------:R-:W5:Y:S01]  /*4000*/  LDG.E R28, desc[UR8][R20.64+0x10] ;  /* 0x00001008141c7981 */ /* 0x000f62000c1e1900 */
[----:B--2---:R-:W0:Y:S01]  /*4010*/  F2I.TRUNC.NTZ R25, R25 ;  /* 0x0000001900197305 */ /* 0x004e22000020f100 */
[----:B---3--:R-:W-:Y:S01]  /*4020*/  FADD R11, R11, R24 ;  /* 0x000000180b0b7221 */ /* 0x008fe20000000000 */
[C---:B0-----:R-:W-:Y:S01]  /*4030*/  IADD3 R26, PT, PT, R25.reuse, 0x1, RZ ;  /* 0x00000001191a7810 */ /* 0x041fe20007ffe0ff */
[----:B------:R-:W-:-:S02]  /*4040*/  IMAD.SHL.U32 R31, R25, 0x2, RZ ;  /* 0x00000002191f7824 */ /* 0x000fc400078e00ff */
[----:B----4-:R-:W-:Y:S01]  /*4050*/  FADD R23, R22, R23 ;  /* 0x0000001716177221 */ /* 0x010fe20000000000 */
[----:B------:R-:W-:Y:S01]  /*4060*/  I2FP.F32.S32 R27, R26 ;  /* 0x0000001a001b7245 */ /* 0x000fe20000201400 */
[----:B-1----:R-:W-:-:S04]  /*4070*/  IMAD.WIDE R14, R31, 0x4, R20 ;  /* 0x000000041f0e7825 */ /* 0x002fc800078e0214 */
[----:B------:R-:W-:Y:S04]  /*4080*/  STG.E desc[UR8][R20.64+0x14], R27 ;  /* 0x0000141b14007986 */ /* 0x000fe8000c101908 */
[----:B------:R0:W-:Y:S04]  /*4090*/  STG.E desc[UR8][R14.64+0x18], R11 ;  /* 0x0000180b0e007986 */ /* 0x0001e8000c101908 */
[----:B------:R1:W-:Y:S04]  /*40a0*/  STG.E desc[UR8][R14.64+0x1c], R23 ;  /* 0x00001c170e007986 */ /* 0x0003e8000c101908 */
[----:B------:R-:W2:Y:S01]  /*40b0*/  LDG.E R29, desc[UR8][R6.64] ;  /* 0x00000008061d7981 */ /* 0x000ea2000c1e1900 */
[----:B-----5:R-:W3:Y:S01]  /*40c0*/  F2I.TRUNC.NTZ R28, R28 ;  /* 0x0000001c001c7305 */ /* 0x020ee2000020f100 */
[----:B------:R-:W-:-:S04]  /*40d0*/  SHF.L.U32 R13, R25, 0x2, RZ ;  /* 0x00000002190d7819 */ /* 0x000fc800000006ff */
[----:B------:R-:W-:Y:S01]  /*40e0*/  SHF.R.S32.HI R31, RZ, 0x1f, R13 ;  /* 0x0000001fff1f7819 */ /* 0x000fe2000001140d */
[----:B---3--:R-:W-:-:S05]  /*40f0*/  IMAD.SHL.U32 R12, R28, 0x2, RZ ;  /* 0x000000021c0c7824 */ /* 0x008fca00078e00ff */
[----:B------:R-:W-:-:S04]  /*4100*/  IADD3 R13, P0, PT, R12, R13, RZ ;  /* 0x0000000d0c0d7210 */ /* 0x000fc80007f1e0ff */
[----:B------:R-:W-:Y:S02]  /*4110*/  LEA.HI.X.SX32 R31, R12, R31, 0x1, P0 ;  /* 0x0000001f0c1f7211 */ /* 0x000fe400000f0eff */
[----:B------:R-:W-:-:S04]  /*4120*/  LEA R12, P0, R13, R20, 0x2 ;  /* 0x000000140d0c7211 */ /* 0x000fc800078010ff */
[----:B------:R-:W-:-:S05]  /*4130*/  LEA.HI.X R13, R13, R21, R31, 0x2, P0 ;  /* 0x000000150d0d7211 */ /* 0x000fca00000f141f */
[----:B--2---:R-:W-:Y:S04]  /*4140*/  STG.E desc[UR8][R12.64+0x18], R29 ;  /* 0x0000181d0c007986 */ /* 0x004fe8000c101908 */
[----:B0-----:R-:W2:Y:S04]  /*4150*/  LDG.E R11, desc[UR8][R6.64+0x4] ;  /* 0x00000408060b7981 */ /* 0x001ea8000c1e1900 */
[----:B--2---:R0:W-:Y:S04]  /*4160*/  STG.E desc[UR8][R12.64+0x1c], R11 ;  /* 0x00001c0b0c007986 */ /* 0x0041e8000c101908 */
[----:B-1----:R-:W2:Y:S01]  /*4170*/  LDG.E R23, desc[UR8][R6.64+0x8] ;  /* 0x0000080806177981 */ /* 0x002ea2000c1e1900 */
        /* <DEDUP_REMOVED lines=8> */
[----:B--2---:R2:W-:Y:S04]  /*4200*/  STG.E desc[UR8][R12.64+0x24], R27 ;  /* 0x0000241b0c007986 */ /* 0x0045e8000c101908 */
[----:B------:R3:W-:Y:S04]  /*4210*/  STG.E desc[UR8][R14.64+0x18], R10 ;  /* 0x0000180a0e007986 */ /* 0x0007e8000c101908 */
[----:B------:R-:W4:Y:S04]  /*4220*/  LDG.E R25, desc[UR8][R20.64+0x14] ;  /* 0x0000140814197981 */ /* 0x000f28000c1e1900 */
[----:B0-----:R-:W5:Y:S04]  /*4230*/  LDG.E R11, desc[UR8][R20.64] ;  /* 0x00000008140b7981 */ /* 0x001f68000c1e1900 */
[----:B------:R-:W5:Y:S04]  /*4240*/  LDG.E R24, desc[UR8][R8.64+0x10] ;  /* 0x0000100808187981 */ /* 0x000f68000c1e1900 */
[----:B------:R-:W2:Y:S04]  /*4250*/  LDG.E R22, desc[UR8][R20.64+0x4] ;  /* 0x0000040814167981 */ /* 0x000ea8000c1e1900 */
[----:B-1----:R-:W2:Y:S04]  /*4260*/  LDG.E R23, desc[UR8][R8.64+0x14] ;  /* 0x0000140808177981 */ /* 0x002ea8000c1e1900 */
[----:B------:R-:W3:Y:S01]  /*4270*/  LDG.E R28, desc[UR8][R20.64+0x10] ;  /* 0x00001008141c7981 */ /* 0x000ee2000c1e1900 */
[----:B----4-:R-:W0:Y:S01]  /*4280*/  F2I.TRUNC.NTZ R25, R25 ;  /* 0x0000001900197305 */ /* 0x010e22000020f100 */
[----:B-----5:R-:W-:Y:S01]  /*4290*/  FADD R11, R11, R24 ;  /* 0x000000180b0b7221 */ /* 0x020fe20000000000 */
[C---:B0-----:R-:W-:Y:S01]  /*42a0*/  IADD3 R26, PT, PT, R25.reuse, 0x1, RZ ;  /* 0x00000001191a7810 */ /* 0x041fe20007ffe0ff */
[----:B------:R-:W-:-:S02]  /*42b0*/  IMAD.SHL.U32 R29, R25, 0x2, RZ ;  /* 0x00000002191d7824 */ /* 0x000fc400078e00ff */
[----:B--2---:R-:W-:Y:S01]  /*42c0*/  FADD R23, R22, R23 ;  /* 0x0000001716177221 */ /* 0x004fe20000000000 */
[----:B------:R-:W-:Y:S01]  /*42d0*/  I2FP.F32.S32 R27, R26 ;  /* 0x0000001a001b7245 */ /* 0x000fe20000201400 */
[----:B---3--:R-:W-:-:S04]  /*42e0*/  IMAD.WIDE R14, R29, 0x4, R20 ;  /* 0x000000041d0e7825 */ /* 0x008fc800078e0214 */
[----:B------:R-:W-:Y:S04]  /*42f0*/  STG.E desc[UR8][R20.64+0x14], R27 ;  /* 0x0000141b14007986 */ /* 0x000fe8000c101908 */
[----:B------:R0:W-:Y:S04]  /*4300*/  STG.E desc[UR8][R14.64+0x18], R11 ;  /* 0x0000180b0e007986 */ /* 0x0001e8000c101908 */
[----:B------:R1:W-:Y:S04]  /*4310*/  STG.E desc[UR8][R14.64+0x1c], R23 ;  /* 0x00001c170e007986 */ /* 0x0003e8000c101908 */
[----:B------:R-:W2:Y:S01]  /*4320*/  LDG.E R29, desc[UR8][R6.64] ;  /* 0x00000008061d7981 */ /* 0x000ea2000c1e1900 */
[----:B------:R-:W3:Y:S01]  /*4330*/  F2I.TRUNC.NTZ R28, R28 ;  /* 0x0000001c001c7305 */ /* 0x000ee2000020f100 */
        /* <DEDUP_REMOVED lines=19> */
[----:B--2---:R-:W-:Y:S04]  /*4470*/  STG.E desc[UR8][R12.64+0x24], R27 ;  /* 0x0000241b0c007986 */ /* 0x004fe8000c101908 */
[----:B------:R2:W-:Y:S04]  /*4480*/  STG.E desc[UR8][R14.64+0x18], R10 ;  /* 0x0000180a0e007986 */ /* 0x0005e8000c101908 */
[----:B------:R-:W3:Y:S04]  /*4490*/  LDG.E R25, desc[UR8][R20.64+0x14] ;  /* 0x0000140814197981 */ /* 0x000ee8000c1e1900 */
[----:B------:R-:W4:Y:S04]  /*44a0*/  LDG.E R24, desc[UR8][R8.64+0x18] ;  /* 0x0000180808187981 */ /* 0x000f28000c1e1900 */
[----:B0-----:R-:W4:Y:S04]  /*44b0*/  LDG.E R11, desc[UR8][R20.64] ;  /* 0x00000008140b7981 */ /* 0x001f28000c1e1900 */
[----:B-1----:R-:W5:Y:S04]  /*44c0*/  LDG.E R23, desc[UR8][R8.64+0x1c] ;  /* 0x00001c0808177981 */ /* 0x002f68000c1e1900 */
[----:B------:R-:W5:Y:S04]  /*44d0*/  LDG.E R22, desc[UR8][R20.64+0x4] ;  /* 0x0000040814167981 */ /* 0x000f68000c1e1900 */
[----:B------:R-:W2:Y:S01]  /*44e0*/  LDG.E R28, desc[UR8][R20.64+0x10] ;  /* 0x00001008141c7981 */ /* 0x000ea2000c1e1900 */
[----:B---3--:R-:W0:Y:S01]  /*44f0*/  F2I.TRUNC.NTZ R25, R25 ;  /* 0x0000001900197305 */ /* 0x008e22000020f100 */
[----:B----4-:R-:W-:Y:S01]  /*4500*/  FADD R11, R11, R24 ;  /* 0x000000180b0b7221 */ /* 0x010fe20000000000 */
[C---:B0-----:R-:W-:Y:S01]  /*4510*/  IADD3 R26, PT, PT, R25.reuse, 0x1, RZ ;  /* 0x00000001191a7810 */ /* 0x041fe20007ffe0ff */
[----:B------:R-:W-:-:S02]  /*4520*/  IMAD.SHL.U32 R29, R25, 0x2, RZ ;  /* 0x00000002191d7824 */ /* 0x000fc400078e00ff */
[----:B-----5:R-:W-:Y:S01]  /*4530*/  FADD R23, R22, R23 ;  /* 0x0000001716177221 */ /* 0x020fe20000000000 */
[----:B--2---:R-:W-:Y:S01]  /*4540*/  I2FP.F32.S32 R15, R26 ;  /* 0x0000001a000f7245 */ /* 0x004fe20000201400 */
[----:B------:R-:W-:-:S04]  /*4550*/  IMAD.WIDE R12, R29, 0x4, R20 ;  /* 0x000000041d0c7825 */ /* 0x000fc800078e0214 */
        /* <DEDUP_REMOVED lines=12> */
[----:B--2---:R2:W-:Y:S04]  /*4620*/  STG.E desc[UR8][R8.64+0x18], R27 ;  /* 0x0000181b08007986 */ /* 0x0045e8000c101908 */
[----:B0-----:R-:W3:Y:S04]  /*4630*/  LDG.E R11, desc[UR8][R6.64+0x4] ;  /* 0x00000408060b7981 */ /* 0x001ee8000c1e1900 */
[----:B---3--:R2:W-:Y:S04]  /*4640*/  STG.E desc[UR8][R8.64+0x1c], R11 ;  /* 0x00001c0b08007986 */ /* 0x0085e8000c101908 */
[----:B------:R-:W3:Y:S01]  /*4650*/  LDG.E R15, desc[UR8][R6.64+0x8] ;  /* 0x00000808060f7981 */ /* 0x000ee2000c1e1900 */
[----:B------:R-:W-:Y:S01]  /*4660*/  IMAD R28, R28, 0x6, RZ ;  /* 0x000000061c1c7824 */ /* 0x000fe200078e02ff */
[----:B-1----:R-:W-:-:S04]  /*4670*/  SHF.R.S32.HI R13, RZ, 0x1f, R25 ;  /* 0x0000001fff0d7819 */ /* 0x002fc80000011419 */
[----:B------:R-:W-:Y:S01]  /*4680*/  IADD3 R25, P0, PT, R25, R28, RZ ;  /* 0x0000001c19197210 */ /* 0x000fe20007f1e0ff */
[----:B---3--:R2:W-:Y:S04]  /*4690*/  STG.E desc[UR8][R8.64+0x20], R15 ;  /* 0x0000200f08007986 */ /* 0x0085e8000c101908 */
[----:B------:R-:W3:Y:S01]  /*46a0*/  LDG.E R23, desc[UR8][R6.64+0xc] ;  /* 0x00000c0806177981 */ /* 0x000ee2000c1e1900 */
[----:B------:R-:W-:Y:S02]  /*46b0*/  LEA.HI.X.SX32 R13, R28, R13, 0x1, P0 ;  /* 0x0000000d1c0d7211 */ /* 0x000fe400000f0eff */
[----:B------:R-:W-:-:S04]  /*46c0*/  LEA R12, P0, R25, R20, 0x2 ;  /* 0x00000014190c7211 */ /* 0x000fc800078010ff */
[----:B------:R-:W-:Y:S02]  /*46d0*/  LEA.HI.X R13, R25, R21, R13, 0x2, P0 ;  /* 0x00000015190d7211 */ /* 0x000fe400000f140d */
[----:B------:R-:W-:-:S04]  /*46e0*/  IADD3 R0, PT, PT, R0, 0x4, RZ ;  /* 0x0000000400007810 */ /* 0x000fc80007ffe0ff */
[----:B------:R-:W-:Y:S01]  /*46f0*/  ISETP.NE.AND P0, PT, R0, UR4, PT ;  /* 0x0000000400007c0c */ /* 0x000fe2000bf05270 */
[----:B---3--:R2:W-:Y:S04]  /*4700*/  STG.E desc[UR8][R8.64+0x24], R23 ;  /* 0x0000241708007986 */ /* 0x0085e8000c101908 */
[----:B------:R2:W-:Y:S08]  /*4710*/  STG.E desc[UR8][R12.64+0x18], R10 ;  /* 0x0000180a0c007986 */ /* 0x0005f0000c101908 */
[----:B------:R-:W-:Y:S05]  /*4720*/  @P0 BRA `(.L_x_89) ;  /* 0xfffffff400740947 */ /* 0x000fea000383ffff */
[----:B------:R-:W-:-:S07]  /*4730*/  IMAD.U32 R0, RZ, RZ, UR4 ;  /* 0x00000004ff007e24 */ /* 0x000fce000f8e00ff */
.L_x_88:
[----:B------:R-:W-:-:S09]  /*4740*/  ULOP3.LUT UP0, UR6, UR5, 0x3, URZ, 0xc0, !UPT ;  /* 0x0000000305067892 */ /* 0x000fd2000f80c0ff */
[----:B------:R-:W-:Y:S05]  /*4750*/  BRA.U !UP0, `(.L_x_86) ;  /* 0x00000009080c7547 */ /* 0x000fea000b800000 */
[----:B------:R-:W-:Y:S02]  /*4760*/  UISETP.NE.AND UP0, UPT, UR6, 0x1, UPT ;  /* 0x000000010600788c */ /* 0x000fe4000bf05270 */
[----:B------:R-:W-:-:S04]  /*4770*/  ULOP3.LUT UR5, UR5, 0x1, URZ, 0xc0, !UPT ;  /* 0x0000000105057892 */ /* 0x000fc8000f8ec0ff */
[----:B------:R-:W-:-:S03]  /*4780*/  UISETP.NE.U32.AND UP1, UPT, UR5, 0x1, UPT ;  /* 0x000000010500788c */ /* 0x000fc6000bf25070 */
[----:B------:R-:W-:Y:S08]  /*4790*/  BRA.U !UP0, `(.L_x_90) ;  /* 0x00000005084c7547 */ /* 0x000ff0000b800000 */
        /* <DEDUP_REMOVED lines=10> */
[C---:B-1----:R-:W-:Y:S01]  /*4840*/  IADD3 R22, PT, PT, R14.reuse, 0x1, RZ ;  /* 0x000000010e167810 */ /* 0x042fe20007ffe0ff */
[----:B------:R-:W-:-:S03]  /*4850*/  IMAD.SHL.U32 R23, R14, 0x2, RZ ;  /* 0x000000020e177824 */ /* 0x000fc600078e00ff */
        /* <DEDUP_REMOVED lines=9> */
[----:B------:R-:W-:-:S04]  /*48f0*/  SHF.L.U32 R13, R14, 0x2, RZ ;  /* 0x000000020e0d7819 */ /* 0x000fc800000006ff */
[----:B------:R-:W-:Y:S01]  /*4900*/  SHF.R.S32.HI R29, RZ, 0x1f, R13 ;  /* 0x0000001fff1d7819 */ /* 0x000fe2000001140d */
[----:B0-----:R-:W-:-:S05]  /*4910*/  IMAD.SHL.U32 R12, R24, 0x2, RZ ;  /* 0x00000002180c7824 */ /* 0x001fca00078e00ff */
        /* <DEDUP_REMOVED lines=10> */
[----:B------:R-:W-:-:S04]  /*49c0*/  IADD3 R15, P0, PT, R14, R11, RZ ;  /* 0x0000000b0e0f7210 */ /* 0x000fc80007f1e0ff */
[----:B------:R-:W-:Y:S01]  /*49d0*/  LEA.HI.X.SX32 R10, R11, R10, 0x1, P0 ;  /* 0x0000000a0b0a7211 */ /* 0x000fe200000f0eff */
[----:B--2---:R0:W-:Y:S04]  /*49e0*/  STG.E desc[UR8][R12.64+0x20], R25 ;  /* 0x000020190c007986 */ /* 0x0041e8000c101908 */
[----:B------:R-:W2:Y:S01]  /*49f0*/  LDG.E R29, desc[UR8][R6.64+0xc] ;  /* 0x00000c08061d7981 */ /* 0x000ea2000c1e1900 */
[----:B------:R-:W-:-:S04]  /*4a00*/  LEA R14, P0, R15, R20, 0x2 ;  /* 0x000000140f0e7211 */ /* 0x000fc800078010ff */
[----:B------:R-:W-:Y:S01]  /*4a10*/  LEA.HI.X R15, R15, R21, R10, 0x2, P0 ;  /* 0x000000150f0f7211 */ /* 0x000fe200000f140a */
[----:B------:R-:W-:Y:S01]  /*4a20*/  HFMA2 R10, -RZ, RZ, 1.875, 0 ;  /* 0x3f800000ff0a7431 */ /* 0x000fe200000001ff */
        /* <DEDUP_REMOVED lines=10> */
[C---:B0-----:R-:W-:Y:S01]  /*4ad0*/  VIADD R26, R25.reuse, 0x1 ;  /* 0x00000001191a7836 */ /* 0x041fe20000000000 */
[----:B------:R-:W-:Y:S01]  /*4ae0*/  SHF.L.U32 R27, R25, 0x1, RZ ;  /* 0x00000001191b7819 */ /* 0x000fe200000006ff */
[----:B----4-:R-:W-:-:S03]  /*4af0*/  FADD R23, R22, R23 ;  /* 0x0000001716177221 */ /* 0x010fc60000000000 */
[----:B-1----:R-:W-:Y:S01]  /*4b00*/  I2FP.F32.S32 R15, R26 ;  /* 0x0000001a000f7245 */ /* 0x002fe20000201400 */
[----:B------:R-:W-:-:S04]  /*4b10*/  IMAD.WIDE R12, R27, 0x4, R20 ;  /* 0x000000041b0c7825 */ /* 0x000fc800078e0214 */
[----:B------:R-:W-:Y:S04]  /*4b20*/  STG.E desc[UR8][R20.64+0x14], R15 ;  /* 0x0000140f14007986 */ /* 0x000fe8000c101908 */
[----:B------:R0:W-:Y:S04]  /*4b30*/  STG.E desc[UR8][R12.64+0x18], R11 ;  /* 0x0000180b0c007986 */ /* 0x0001e8000c101908 */
[----:B------:R1:W-:Y:S04]  /*4b40*/  STG.E desc[UR8][R12.64+0x1c], R23 ;  /* 0x00001c170c007986 */ /* 0x0003e8000c101908 */
[----:B------:R-:W2:Y:S01]  /*4b50*/  LDG.E R27, desc[UR8][R6.64] ;  /* 0x00000008061b7981 */ /* 0x000ea2000c1e1900 */
[----:B-----5:R-:W3:Y:S01]  /*4b60*/  F2I.TRUNC.NTZ R28, R28 ;  /* 0x0000001c001c7305 */ /* 0x020ee2000020f100 */
[----:B------:R-:W-:-:S05]  /*4b70*/  IMAD.SHL.U32 R9, R25, 0x4, RZ ;  /* 0x0000000419097824 */ /* 0x000fca00078e00ff */
[----:B------:R-:W-:Y:S02]  /*4b80*/  SHF.R.S32.HI R29, RZ, 0x1f, R9 ;  /* 0x0000001fff1d7819 */ /* 0x000fe40000011409 */
[----:B---3--:R-:W-:-:S04]  /*4b90*/  SHF.L.U32 R8, R28, 0x1, RZ ;  /* 0x000000011c087819 */ /* 0x008fc800000006ff */
[----:B------:R-:W-:-:S04]  /*4ba0*/  IADD3 R9, P0, PT, R8, R9, RZ ;  /* 0x0000000908097210 */ /* 0x000fc80007f1e0ff */
[----:B------:R-:W-:Y:S02]  /*4bb0*/  LEA.HI.X.SX32 R29, R8, R29, 0x1, P0 ;  /* 0x0000001d081d7211 */ /* 0x000fe400000f0eff */
[----:B------:R-:W-:-:S04]  /*4bc0*/  LEA R8, P0, R9, R20, 0x2 ;  /* 0x0000001409087211 */ /* 0x000fc800078010ff */
[----:B------:R-:W-:-:S05]  /*4bd0*/  LEA.HI.X R9, R9, R21, R29, 0x2, P0 ;  /* 0x0000001509097211 */ /* 0x000fca00000f141d */
[----:B--2---:R3:W-:Y:S04]  /*4be0*/  STG.E desc[UR8][R8.64+0x18], R27 ;  /* 0x0000181b08007986 */ /* 0x0047e8000c101908 */
[----:B0-----:R-:W2:Y:S04]  /*4bf0*/  LDG.E R11, desc[UR8][R6.64+0x4] ;  /* 0x00000408060b7981 */ /* 0x001ea8000c1e1900 */
[----:B--2---:R3:W-:Y:S04]  /*4c00*/  STG.E desc[UR8][R8.64+0x1c], R11 ;  /* 0x00001c0b08007986 */ /* 0x0047e8000c101908 */
[----:B------:R-:W2:Y:S01]  /*4c10*/  LDG.E R15, desc[UR8][R6.64+0x8] ;  /* 0x00000808060f7981 */ /* 0x000ea2000c1e1900 */
[----:B------:R-:W-:Y:S01]  /*4c20*/  IMAD R28, R28, 0x6, RZ ;  /* 0x000000061c1c7824 */ /* 0x000fe200078e02ff */
[----:B-1----:R-:W-:-:S04]  /*4c30*/  SHF.R.S32.HI R13, RZ, 0x1f, R25 ;  /* 0x0000001fff0d7819 */ /* 0x002fc80000011419 */
[----:B------:R-:W-:Y:S01]  /*4c40*/  IADD3 R25, P0, PT, R25, R28, RZ ;  /* 0x0000001c19197210 */ /* 0x000fe20007f1e0ff */
[----:B--2---:R3:W-:Y:S04]  /*4c50*/  STG.E desc[UR8][R8.64+0x20], R15 ;  /* 0x0000200f08007986 */ /* 0x0047e8000c101908 */
[----:B------:R-:W2:Y:S01]  /*4c60*/  LDG.E R23, desc[UR8][R6.64+0xc] ;  /* 0x00000c0806177981 */ /* 0x000ea2000c1e1900 */
[----:B------:R-:W-:Y:S02]  /*4c70*/  LEA.HI.X.SX32 R13, R28, R13, 0x1, P0 ;  /* 0x0000000d1c0d7211 */ /* 0x000fe400000f0eff */
[----:B------:R-:W-:-:S04]  /*4c80*/  LEA R12, P0, R25, R20, 0x2 ;  /* 0x00000014190c7211 */ /* 0x000fc800078010ff */
[----:B------:R-:W-:Y:S01]  /*4c90*/  LEA.HI.X R13, R25, R21, R13, 0x2, P0 ;  /* 0x00000015190d7211 */ /* 0x000fe200000f140d */
[----:B------:R-:W-:Y:S01]  /*4ca0*/  VIADD R0, R0, 0x2 ;  /* 0x0000000200007836 */ /* 0x000fe20000000000 */
[----:B--2---:R3:W-:Y:S04]  /*4cb0*/  STG.E desc[UR8][R8.64+0x24], R23 ;  /* 0x0000241708007986 */ /* 0x0047e8000c101908 */
[----:B------:R3:W-:Y:S03]  /*4cc0*/  STG.E desc[UR8][R12.64+0x18], R10 ;  /* 0x0000180a0c007986 */ /* 0x0007e6000c101908 */
.L_x_90:
[----:B------:R-:W-:Y:S05]  /*4cd0*/  BRA.U UP1, `(.L_x_86) ;  /* 0x0000000101ac7547 */ /* 0x000fea000b800000 */
[----:B--23--:R-:W0:Y:S01]  /*4ce0*/  LDC.64 R8, c[0x0][0x3a0] ;  /* 0x0000e800ff087b82 */ /* 0x00ce220000000a00 */
[----:B------:R-:W2:Y:S04]  /*4cf0*/  LDG.E R14, desc[UR8][R20.64+0x14] ;  /* 0x00001408140e7981 */ /* 0x000ea8000c1e1900 */
[----:B------:R-:W3:Y:S04]  /*4d00*/  LDG.E R12, desc[UR8][R20.64+0x4] ;  /* 0x00000408140c7981 */ /* 0x000ee8000c1e1900 */
[----:B------:R-:W4:Y:S01]  /*4d10*/  LDG.E R22, desc[UR8][R20.64+0x10] ;  /* 0x0000100814167981 */ /* 0x000f22000c1e1900 */
[----:B0-----:R-:W-:-:S03]  /*4d20*/  IMAD.WIDE.U32 R8, R0, 0x8, R8 ;  /* 0x0000000800087825 */ /* 0x001fc600078e0008 */
[----:B------:R-:W5:Y:S04]  /*4d30*/  LDG.E R0, desc[UR8][R20.64] ;  /* 0x0000000814007981 */ /* 0x000f68000c1e1900 */
[----:B------:R-:W5:Y:S04]  /*4d40*/  LDG.E R11, desc[UR8][R8.64] ;  /* 0x00000008080b7981 */ /* 0x000f68000c1e1900 */
[----:B------:R-:W3:Y:S01]  /*4d50*/  LDG.E R15, desc[UR8][R8.64+0x4] ;  /* 0x00000408080f7981 */ /* 0x000ee2000c1e1900 */
[----:B------:R-:W0:Y:S01]  /*4d60*/  LDC.64 R6, c[0x0][0x3b0] ;  /* 0x0000ec00ff067b82 */ /* 0x000e220000000a00 */
[----:B--2---:R-:W1:Y:S02]  /*4d70*/  F2I.TRUNC.NTZ R14, R14 ;  /* 0x0000000e000e7305 */ /* 0x004e64000020f100 */
[C---:B-1----:R-:W-:Y:S01]  /*4d80*/  IADD3 R10, PT, PT, R14.reuse, 0x1, RZ ;  /* 0x000000010e0a7810 */ /* 0x042fe20007ffe0ff */
[----:B------:R-:W-:-:S03]  /*4d90*/  IMAD.SHL.U32 R25, R14, 0x2, RZ ;  /* 0x000000020e197824 */ /* 0x000fc600078e00ff */
[----:B------:R-:W-:-:S05]  /*4da0*/  I2FP.F32.S32 R23, R10 ;  /* 0x0000000a00177245 */ /* 0x000fca0000201400 */
[----:B------:R-:W-:Y:S01]  /*4db0*/  STG.E desc[UR8][R20.64+0x14], R23 ;  /* 0x0000141714007986 */ /* 0x000fe2000c101908 */
[----:B-----5:R-:W-:Y:S01]  /*4dc0*/  FADD R13, R0, R11 ;  /* 0x0000000b000d7221 */ /* 0x020fe20000000000 */
[----:B------:R-:W-:-:S04]  /*4dd0*/  IMAD.WIDE R10, R25, 0x4, R20 ;  /* 0x00000004190a7825 */ /* 0x000fc800078e0214 */
[----:B---3--:R-:W-:Y:S01]  /*4de0*/  FADD R15, R12, R15 ;  /* 0x0000000f0c0f7221 */ /* 0x008fe20000000000 */
[----:B------:R1:W-:Y:S04]  /*4df0*/  STG.E desc[UR8][R10.64+0x18], R13 ;  /* 0x0000180d0a007986 */ /* 0x0003e8000c101908 */
[----:B------:R2:W-:Y:S04]  /*4e00*/  STG.E desc[UR8][R10.64+0x1c], R15 ;  /* 0x00001c0f0a007986 */ /* 0x0005e8000c101908 */
[----:B0-----:R-:W3:Y:S01]  /*4e10*/  LDG.E R25, desc[UR8][R6.64] ;  /* 0x0000000806197981 */ /* 0x001ee2000c1e1900 */
[----:B----4-:R-:W0:Y:S01]  /*4e20*/  F2I.TRUNC.NTZ R22, R22 ;  /* 0x0000001600167305 */ /* 0x010e22000020f100 */
[----:B------:R-:W-:-:S04]  /*4e30*/  SHF.L.U32 R9, R14, 0x2, RZ ;  /* 0x000000020e097819 */ /* 0x000fc800000006ff */
[----:B------:R-:W-:Y:S01]  /*4e40*/  SHF.R.S32.HI R27, RZ, 0x1f, R9 ;  /* 0x0000001fff1b7819 */ /* 0x000fe20000011409 */
[----:B0-----:R-:W-:-:S05]  /*4e50*/  IMAD.SHL.U32 R0, R22, 0x2, RZ ;  /* 0x0000000216007824 */ /* 0x001fca00078e00ff */
[----:B------:R-:W-:-:S04]  /*4e60*/  IADD3 R9, P0, PT, R0, R9, RZ ;  /* 0x0000000900097210 */ /* 0x000fc80007f1e0ff */
[----:B------:R-:W-:Y:S02]  /*4e70*/  LEA.HI.X.SX32 R27, R0, R27, 0x1, P0 ;  /* 0x0000001b001b7211 */ /* 0x000fe400000f0eff */
[----:B------:R-:W-:-:S04]  /*4e80*/  LEA R8, P0, R9, R20, 0x2 ;  /* 0x0000001409087211 */ /* 0x000fc800078010ff */
[----:B------:R-:W-:-:S05]  /*4e90*/  LEA.HI.X R9, R9, R21, R27, 0x2, P0 ;  /* 0x0000001509097211 */ /* 0x000fca00000f141b */
[----:B---3--:R0:W-:Y:S04]  /*4ea0*/  STG.E desc[UR8][R8.64+0x18], R25 ;  /* 0x0000181908007986 */ /* 0x0081e8000c101908 */
[----:B-1----:R-:W3:Y:S04]  /*4eb0*/  LDG.E R13, desc[UR8][R6.64+0x4] ;  /* 0x00000408060d7981 */ /* 0x002ee8000c1e1900 */
[----:B---3--:R0:W-:Y:S04]  /*4ec0*/  STG.E desc[UR8][R8.64+0x1c], R13 ;  /* 0x00001c0d08007986 */ /* 0x0081e8000c101908 */
[----:B--2---:R-:W2:Y:S01]  /*4ed0*/  LDG.E R15, desc[UR8][R6.64+0x8] ;  /* 0x00000808060f7981 */ /* 0x004ea2000c1e1900 */
        /* <DEDUP_REMOVED lines=9> */
[----:B--2---:R0:W-:Y:S04]  /*4f70*/  STG.E desc[UR8][R8.64+0x24], R23 ;  /* 0x0000241708007986 */ /* 0x0041e8000c101908 */
[----:B------:R0:W-:Y:S03]  /*4f80*/  STG.E desc[UR8][R10.64+0x18], R21 ;  /* 0x000018150a007986 */ /* 0x0001e6000c101908 */
.L_x_86:
[----:B------:R-:W-:Y:S05]  /*4f90*/  BSYNC.RECONVERGENT B0 ;  /* 0x0000000000007941 */ /* 0x000fea0003800200 */
.L_x_9:
[----:B------:R-:W1:Y:S01]  /*4fa0*/  LDCU UR5, c[0x0][0x388] ;  /* 0x00007100ff0577ac */ /* 0x000e620008000800 */
[----:B------:R-:W-:-:S05]  /*4fb0*/  VIADD R5, R5, 0x1 ;  /* 0x0000000105057836 */ /* 0x000fca0000000000 */
[----:B-1----:R-:W-:-:S13]  /*4fc0*/  ISETP.NE.AND P0, PT, R5, UR5, PT ;  /* 0x0000000505007c0c */ /* 0x002fda000bf05270 */
[----:B------:R-:W-:Y:S05]  /*4fd0*/  @!P0 EXIT ;  /* 0x000000000000894d */ /* 0x000fea0003800000 */
[----:B------:R-:W1:Y:S01]  /*4fe0*/  LDCU UR5, c[0x0][0x3a8] ;  /* 0x00007500ff0577ac */ /* 0x000e620008000800 */
[----:B------:R-:W-:-:S04]  /*4ff0*/  IADD3 R0, PT, PT, R2, R5, RZ ;  /* 0x0000000502007210 */ /* 0x000fc80007ffe0ff */
[----:B-1----:R-:W-:-:S13]  /*5000*/  ISETP.GE.AND P0, PT, R0, UR5, PT ;  /* 0x0000000500007c0c */ /* 0x002fda000bf06270 */
[----:B------:R-:W-:Y:S05]  /*5010*/  @!P0 BRA `(.L_x_91) ;  /* 0xffffffb8000c8947 */ /* 0x000fea000383ffff */
[----:B------:R-:W-:Y:S05]  /*5020*/  EXIT ;  /* 0x000000000000794d */ /* 0x000fea0003800000 */
        .weak           $__internal_0_$__cuda_sm20_dblrcp_rn_slowpath_v3
        .type           $__internal_0_$__cuda_sm20_dblrcp_rn_slowpath_v3,@function
        .size           $__internal_0_$__cuda_sm20_dblrcp_rn_slowpath_v3,($__internal_1_$__cuda_sm20_rcp_rn_f32_slowpath - $__internal_0_$__cuda_sm20_dblrcp_rn_slowpath_v3)
$__internal_0_$__cuda_sm20_dblrcp_rn_slowpath_v3:
[----:B------:R-:W-:Y:S01]  /*5030*/  DSETP.GTU.AND P0, PT, |R24|, +INF , PT ;  /* 0x7ff000001800742a */ /* 0x000fe20003f0c200 */
[----:B------:R-:W-:-:S13]  /*5040*/  BSSY.RECONVERGENT B3, `(.L_x_92) ;  /* 0x0000024000037945 */ /* 0x000fda0003800200 */
[----:B------:R-:W-:Y:S05]  /*5050*/  @P0 BRA `(.L_x_93) ;  /* 0x0000000000800947 */ /* 0x000fea0003800000 */
[----:B------:R-:W-:-:S05]  /*5060*/  LOP3.LUT R26, R25, 0x7fffffff, RZ, 0xc0, !PT ;  /* 0x7fffffff191a7812 */ /* 0x000fca00078ec0ff */
[----:B------:R-:W-:-:S05]  /*5070*/  VIADD R27, R26, 0xffffffff ;  /* 0xffffffff1a1b7836 */ /* 0x000fca0000000000 */
[----:B------:R-:W-:-:S13]  /*5080*/  ISETP.GE.U32.AND P0, PT, R27, 0x7fefffff, PT ;  /* 0x7fefffff1b00780c */ /* 0x000fda0003f06070 */
[----:B------:R-:W-:Y:S02]  /*5090*/  @P0 LOP3.LUT R29, R25, 0x7ff00000, RZ, 0x3c, !PT ;  /* 0x7ff00000191d0812 */ /* 0x000fe400078e3cff */
[----:B------:R-:W-:Y:S01]  /*50a0*/  @P0 MOV R28, RZ ;  /* 0x000000ff001c0202 */ /* 0x000fe20000000f00 */
[----:B------:R-:W-:Y:S06]  /*50b0*/  @P0 BRA `(.L_x_94) ;  /* 0x0000000000700947 */ /* 0x000fec0003800000 */
[----:B------:R-:W-:-:S13]  /*50c0*/  ISETP.GE.U32.AND P0, PT, R26, 0x1000001, PT ;  /* 0x010000011a00780c */ /* 0x000fda0003f06070 */
[----:B------:R-:W-:Y:S05]  /*50d0*/  @!P0 BRA `(.L_x_95) ;  /* 0x0000000000388947 */ /* 0x000fea0003800000 */
[----:B------:R-:W-:Y:S01]  /*50e0*/  VIADD R27, R25, 0xc0200000 ;  /* 0xc0200000191b7836 */ /* 0x000fe20000000000 */
[----:B------:R-:W-:Y:S01]  /*50f0*/  MOV R26, R24 ;  /* 0x00000018001a7202 */ /* 0x000fe20000000f00 */
[----:B------:R-:W-:Y:S02]  /*5100*/  IMAD.MOV.U32 R28, RZ, RZ, R31 ;  /* 0x000000ffff1c7224 */ /* 0x000fe400078e001f */
[----:B------:R-:W0:Y:S04]  /*5110*/  MUFU.RCP64H R29, R27 ;  /* 0x0000001b001d7308 */ /* 0x000e280000001800 */
[----:B0-----:R-:W-:-:S08]  /*5120*/  DFMA R30, -R26, R28, 1 ;  /* 0x3ff000001a1e742b */ /* 0x001fd0000000011c */
[----:B------:R-:W-:-:S08]  /*5130*/  DFMA R30, R30, R30, R30 ;  /* 0x0000001e1e1e722b */ /* 0x000fd0000000001e */
[----:B------:R-:W-:-:S08]  /*5140*/  DFMA R30, R28, R30, R28 ;  /* 0x0000001e1c1e722b */ /* 0x000fd0000000001c */
[----:B------:R-:W-:-:S08]  /*5150*/  DFMA R28, -R26, R30, 1 ;  /* 0x3ff000001a1c742b */ /* 0x000fd0000000011e */
[----:B------:R-:W-:-:S08]  /*5160*/  DFMA R28, R30, R28, R30 ;  /* 0x0000001c1e1c722b */ /* 0x000fd0000000001e */
[----:B------:R-:W-:-:S08]  /*5170*/  DMUL R28, R28, 2.2250738585072013831e-308 ;  /* 0x001000001c1c7828 */ /* 0x000fd00000000000 */
[----:B------:R-:W-:-:S08]  /*5180*/  DFMA R24, -R24, R28, 1 ;  /* 0x3ff000001818742b */ /* 0x000fd0000000011c */
[----:B------:R-:W-:-:S08]  /*5190*/  DFMA R24, R24, R24, R24 ;  /* 0x000000181818722b */ /* 0x000fd00000000018 */
[----:B------:R-:W-:Y:S01]  /*51a0*/  DFMA R28, R28, R24, R28 ;  /* 0x000000181c1c722b */ /* 0x000fe2000000001c */
[----:B------:R-:W-:Y:S10]  /*51b0*/  BRA `(.L_x_94) ;  /* 0x0000000000307947 */ /* 0x000ff40003800000 */
.L_x_95:
[----:B------:R-:W-:Y:S01]  /*51c0*/  DMUL R24, R24, 8.11296384146066816958e+31 ;  /* 0x4690000018187828 */ /* 0x000fe20000000000 */
[----:B------:R-:W-:-:S05]  /*51d0*/  MOV R26, R31 ;  /* 0x0000001f001a7202 */ /* 0x000fca0000000f00 */
[----:B------:R-:W0:Y:S02]  /*51e0*/  MUFU.RCP64H R27, R25 ;  /* 0x00000019001b7308 */ /* 0x000e240000001800 */
[----:B0-----:R-:W-:-:S08]  /*51f0*/  DFMA R28, -R24, R26, 1 ;  /* 0x3ff00000181c742b */ /* 0x001fd0000000011a */
[----:B------:R-:W-:-:S08]  /*5200*/  DFMA R28, R28, R28, R28 ;  /* 0x0000001c1c1c722b */ /* 0x000fd0000000001c */
[----:B------:R-:W-:-:S08]  /*5210*/  DFMA R28, R26, R28, R26 ;  /* 0x0000001c1a1c722b */ /* 0x000fd0000000001a */
[----:B------:R-:W-:-:S08]  /*5220*/  DFMA R26, -R24, R28, 1 ;  /* 0x3ff00000181a742b */ /* 0x000fd0000000011c */
[----:B------:R-:W-:-:S08]  /*5230*/  DFMA R26, R28, R26, R28 ;  /* 0x0000001a1c1a722b */ /* 0x000fd0000000001c */
[----:B------:R-:W-:Y:S01]  /*5240*/  DMUL R28, R26, 8.11296384146066816958e+31 ;  /* 0x469000001a1c7828 */ /* 0x000fe20000000000 */
[----:B------:R-:W-:Y:S10]  /*5250*/  BRA `(.L_x_94) ;  /* 0x0000000000087947 */ /* 0x000ff40003800000 */
.L_x_93:
[----:B------:R-:W-:Y:S01]  /*5260*/  LOP3.LUT R29, R25, 0x80000, RZ, 0xfc, !PT ;  /* 0x00080000191d7812 */ /* 0x000fe200078efcff */
[----:B------:R-:W-:-:S07]  /*5270*/  IMAD.MOV.U32 R28, RZ, RZ, R24 ;  /* 0x000000ffff1c7224 */ /* 0x000fce00078e0018 */
.L_x_94:
[----:B------:R-:W-:Y:S05]  /*5280*/  BSYNC.RECONVERGENT B3 ;  /* 0x0000000000037941 */ /* 0x000fea0003800200 */
.L_x_92:
[----:B------:R-:W-:Y:S01]  /*5290*/  MOV R24, R0 ;  /* 0x0000000000187202 */ /* 0x000fe20000000f00 */
[----:B------:R-:W-:Y:S01]  /*52a0*/  IMAD.MOV.U32 R25, RZ, RZ, 0x0 ;  /* 0x00000000ff197424 */ /* 0x000fe200078e00ff */
[----:B------:R-:W-:Y:S01]  /*52b0*/  MOV R26, R28 ;  /* 0x0000001c001a7202 */ /* 0x000fe20000000f00 */
[----:B------:R-:W-:Y:S02]  /*52c0*/  IMAD.MOV.U32 R27, RZ, RZ, R29 ;  /* 0x000000ffff1b7224 */ /* 0x000fe400078e001d */
[----:B------:R-:W-:Y:S05]  /*52d0*/  RET.REL.NODEC R24 `(_Z6updatePfiPiiPA2_fiiS_fffi) ;  /* 0xffffffac18487950 */ /* 0x000fea0003c3ffff */
        .weak           $__internal_1_$__cuda_sm20_rcp_rn_f32_slowpath
        .type           $__internal_1_$__cuda_sm20_rcp_rn_f32_slowpath,@function
        .size           $__internal_1_$__cuda_sm20_rcp_rn_f32_slowpath,($__internal_2_$__cuda_sm20_sqrt_rn_f32_slowpath - $__internal_1_$__cuda_sm20_rcp_rn_f32_slowpath)
$__internal_1_$__cuda_sm20_rcp_rn_f32_slowpath:
[----:B------:R-:W-:Y:S01]  /*52e0*/  SHF.L.U32 R29, R0, 0x1, RZ ;  /* 0x00000001001d7819 */ /* 0x000fe200000006ff */
[----:B------:R-:W-:Y:S03]  /*52f0*/  BSSY.RECONVERGENT B3, `(.L_x_96) ;  /* 0x0000030000037945 */ /* 0x000fe60003800200 */
[----:B------:R-:W-:-:S04]  /*5300*/  SHF.R.U32.HI R29, RZ, 0x18, R29 ;  /* 0x00000018ff1d7819 */ /* 0x000fc8000001161d */
[----:B------:R-:W-:-:S13]  /*5310*/  ISETP.NE.U32.AND P0, PT, R29, RZ, PT ;  /* 0x000000ff1d00720c */ /* 0x000fda0003f05070 */
[----:B------:R-:W-:Y:S05]  /*5320*/  @P0 BRA `(.L_x_97) ;  /* 0x0000000000280947 */ /* 0x000fea0003800000 */
[----:B------:R-:W-:-:S05]  /*5330*/  IMAD.SHL.U32 R28, R0, 0x2, RZ ;  /* 0x00000002001c7824 */ /* 0x000fca00078e00ff */
[----:B------:R-:W-:-:S13]  /*5340*/  ISETP.NE.AND P0, PT, R28, RZ, PT ;  /* 0x000000ff1c00720c */ /* 0x000fda0003f05270 */
[----:B------:R-:W-:Y:S01]  /*5350*/  @P0 FFMA R42, R0, 1.84467440737095516160e+19, RZ ;  /* 0x5f800000002a0823 */ /* 0x000fe200000000ff */
[----:B------:R-:W-:Y:S08]  /*5360*/  @!P0 MUFU.RCP R29, R0 ;  /* 0x00000000001d8308 */ /* 0x000ff00000001000 */
[----:B------:R-:W0:Y:S02]  /*5370*/  @P0 MUFU.RCP R43, R42 ;  /* 0x0000002a002b0308 */ /* 0x000e240000001000 */
[----:B0-----:R-:W-:-:S04]  /*5380*/  @P0 FFMA R28, R42, R43, -1 ;  /* 0xbf8000002a1c0423 */ /* 0x001fc8000000002b */
[----:B------:R-:W-:-:S04]  /*5390*/  @P0 FADD.FTZ R28, -R28, -RZ ;  /* 0x800000ff1c1c0221 */ /* 0x000fc80000010100 */
[----:B------:R-:W-:-:S04]  /*53a0*/  @P0 FFMA R28, R43, R28, R43 ;  /* 0x0000001c2b1c0223 */ /* 0x000fc8000000002b */
[----:B------:R-:W-:Y:S01]  /*53b0*/  @P0 FFMA R29, R28, 1.84467440737095516160e+19, RZ ;  /* 0x5f8000001c1d0823 */ /* 0x000fe200000000ff */
[----:B------:R-:W-:Y:S06]  /*53c0*/  BRA `(.L_x_98) ;  /* 0x0000000000887947 */ /* 0x000fec0003800000 */
.L_x_97:
[----:B------:R-:W-:-:S04]  /*53d0*/  IADD3 R43, PT, PT, R29, -0xfd, RZ ;  /* 0xffffff031d2b7810 */ /* 0x000fc80007ffe0ff */
[----:B------:R-:W-:-:S13]  /*53e0*/  ISETP.GT.U32.AND P0, PT, R43, 0x1, PT ;  /* 0x000000012b00780c */ /* 0x000fda0003f04070 */
[----:B------:R-:W-:Y:S05]  /*53f0*/  @P0 BRA `(.L_x_99) ;  /* 0x0000000000780947 */ /* 0x000fea0003800000 */
[----:B------:R-:W-:Y:S02]  /*5400*/  LOP3.LUT R28, R0, 0x7fffff, RZ, 0xc0, !PT ;  /* 0x007fffff001c7812 */ /* 0x000fe400078ec0ff */
[----:B------:R-:W-:Y:S02]  /*5410*/  IADD3 R29, PT, PT, R29, -0xfc, RZ ;  /* 0xffffff041d1d7810 */ /* 0x000fe40007ffe0ff */
[----:B------:R-:W-:-:S04]  /*5420*/  LOP3.LUT R45, R28, 0x3f800000, RZ, 0xfc, !PT ;  /* 0x3f8000001c2d7812 */ /* 0x000fc800078efcff */
[----:B------:R-:W0:Y:S02]  /*5430*/  MUFU.RCP R28, R45 ;  /* 0x0000002d001c7308 */ /* 0x000e240000001000 */
[----:B0-----:R-:W-:-:S04]  /*5440*/  FFMA R42, R45, R28, -1 ;  /* 0xbf8000002d2a7423 */ /* 0x001fc8000000001c */
[----:B------:R-:W-:-:S04]  /*5450*/  FADD.FTZ R44, -R42, -RZ ;  /* 0x800000ff2a2c7221 */ /* 0x000fc80000010100 */
[CCC-:B------:R-:W-:Y:S01]  /*5460*/  FFMA.RM R42, R28.reuse, R44.reuse, R28.reuse ;  /* 0x0000002c1c2a7223 */ /* 0x1c0fe2000000401c */
[----:B------:R-:W-:-:S05]  /*5470*/  FFMA.RP R28, R28, R44, R28 ;  /* 0x0000002c1c1c7223 */ /* 0x000fca000000801c */
[C---:B------:R-:W-:Y:S02]  /*5480*/  FSETP.NEU.FTZ.AND P0, PT, R42.reuse, R28, PT ;  /* 0x0000001c2a00720b */ /* 0x040fe40003f1d000 */
[----:B------:R-:W-:Y:S01]  /*5490*/  LOP3.LUT R28, R42, 0x7fffff, RZ, 0xc0, !PT ;  /* 0x007fffff2a1c7812 */ /* 0x000fe200078ec0ff */
[----:B------:R-:W-:Y:S01]  /*54a0*/  IMAD.MOV.U32 R42, RZ, RZ, 0x3 ;  /* 0x00000003ff2a7424 */ /* 0x000fe200078e00ff */
[----:B------:R-:W-:Y:S02]  /*54b0*/  SEL R44, RZ, 0xffffffff, !P0 ;  /* 0xffffffffff2c7807 */ /* 0x000fe40004000000 */
[----:B------:R-:W-:Y:S02]  /*54c0*/  LOP3.LUT R28, R28, 0x800000, RZ, 0xfc, !PT ;  /* 0x008000001c1c7812 */ /* 0x000fe400078efcff */
[----:B------:R-:W-:Y:S01]  /*54d0*/  SHF.L.U32 R42, R42, R43, RZ ;  /* 0x0000002b2a2a7219 */ /* 0x000fe200000006ff */
[----:B------:R-:W-:Y:S01]  /*54e0*/  IMAD.MOV R44, RZ, RZ, -R44 ;  /* 0x000000ffff2c7224 */ /* 0x000fe200078e0a2c */
[----:B------:R-:W-:-:S02]  /*54f0*/  SHF.R.U32.HI R29, RZ, R29, R28 ;  /* 0x0000001dff1d7219 */ /* 0x000fc4000001161c */
[----:B------:R-:W-:Y:S02]  /*5500*/  LOP3.LUT R42, R42, R28, RZ, 0xc0, !PT ;  /* 0x0000001c2a2a7212 */ /* 0x000fe400078ec0ff */
[-C--:B------:R-:W-:Y:S02]  /*5510*/  LOP3.LUT P1, RZ, R44, R43.reuse, R28, 0xf8, !PT ;  /* 0x0000002b2cff7212 */ /* 0x080fe4000782f81c */
[----:B------:R-:W-:-:S04]  /*5520*/  SHF.R.U32.HI R42, RZ, R43, R42 ;  /* 0x0000002bff2a7219 */ /* 0x000fc8000001162a */
[C---:B------:R-:W-:Y:S02]  /*5530*/  LOP3.LUT P0, RZ, R42.reuse, 0x1, RZ, 0xc0, !PT ;  /* 0x000000012aff7812 */ /* 0x040fe4000780c0ff */
[----:B------:R-:W-:-:S04]  /*5540*/  LOP3.LUT P2, RZ, R42, 0x2, RZ, 0xc0, !PT ;  /* 0x000000022aff7812 */ /* 0x000fc8000784c0ff */
[----:B------:R-:W-:Y:S02]  /*5550*/  PLOP3.LUT P0, PT, P0, P1, P2, 0xe0, 0x0 ;  /* 0x000000000000781c */ /* 0x000fe40000703c20 */
[----:B------:R-:W-:Y:S02]  /*5560*/  LOP3.LUT P1, RZ, R0, 0x7fffff, RZ, 0xc0, !PT ;  /* 0x007fffff00ff7812 */ /* 0x000fe4000782c0ff */
[----:B------:R-:W-:-:S04]  /*5570*/  SEL R28, RZ, 0x1, !P0 ;  /* 0x00000001ff1c7807 */ /* 0x000fc80004000000 */
[----:B------:R-:W-:-:S04]  /*5580*/  IADD3 R28, PT, PT, -R28, RZ, RZ ;  /* 0x000000ff1c1c7210 */ /* 0x000fc80007ffe1ff */
[----:B------:R-:W-:-:S13]  /*5590*/  ISETP.GE.AND P0, PT, R28, RZ, PT ;  /* 0x000000ff1c00720c */ /* 0x000fda0003f06270 */
[----:B------:R-:W-:-:S05]  /*55a0*/  @!P0 VIADD R29, R29, 0x1 ;  /* 0x000000011d1d8836 */ /* 0x000fca0000000000 */
[----:B------:R-:W-:-:S04]  /*55b0*/  @!P1 SHF.L.U32 R29, R29, 0x1, RZ ;  /* 0x000000011d1d9819 */ /* 0x000fc800000006ff */
[----:B------:R-:W-:Y:S01]  /*55c0*/  LOP3.LUT R29, R29, 0x80000000, R0, 0xf8, !PT ;  /* 0x800000001d1d7812 */ /* 0x000fe200078ef800 */
[----:B------:R-:W-:Y:S06]  /*55d0*/  BRA `(.L_x_98) ;  /* 0x0000000000047947 */ /* 0x000fec0003800000 */
.L_x_99:
[----:B------:R0:W1:Y:S02]  /*55e0*/  MUFU.RCP R29, R0 ;  /* 0x00000000001d7308 */ /* 0x0000640000001000 */
.L_x_98:
[----:B------:R-:W-:Y:S05]  /*55f0*/  BSYNC.RECONVERGENT B3 ;  /* 0x0000000000037941 */ /* 0x000fea0003800200 */
.L_x_96:
[----:B-1----:R-:W-:Y:S01]  /*5600*/  IMAD.MOV.U32 R42, RZ, RZ, R29 ;  /* 0x000000ffff2a7224 */ /* 0x002fe200078e001d */
[----:B------:R-:W-:Y:S01]  /*5610*/  MOV R28, R34 ;  /* 0x00000022001c7202 */ /* 0x000fe20000000f00 */
[----:B------:R-:W-:-:S04]  /*5620*/  IMAD.MOV.U32 R29, RZ, RZ, 0x0 ;  /* 0x00000000ff1d7424 */ /* 0x000fc800078e00ff */
[----:B0-----:R-:W-:Y:S05]  /*5630*/  RET.REL.NODEC R28 `(_Z6updatePfiPiiPA2_fiiS_fffi) ;  /* 0xffffffa81c707950 */ /* 0x001fea0003c3ffff */
        .weak           $__internal_2_$__cuda_sm20_sqrt_rn_f32_slowpath
        .type           $__internal_2_$__cuda_sm20_sqrt_rn_f32_slowpath,@function
        .size           $__internal_2_$__cuda_sm20_sqrt_rn_f32_slowpath,(.L_x_104 - $__internal_2_$__cuda_sm20_sqrt_rn_f32_slowpath)
$__internal_2_$__cuda_sm20_sqrt_rn_f32_slowpath:
[----:B------:R-:W-:-:S13]  /*5640*/  LOP3.LUT P0, RZ, R0, 0x7fffffff, RZ, 0xc0, !PT ;  /* 0x7fffffff00ff7812 */ /* 0x000fda000780c0ff */
[----:B------:R-:W-:Y:S01]  /*5650*/  @!P0 MOV R29, R0 ;  /* 0x00000000001d8202 */ /* 0x000fe20000000f00 */
[----:B------:R-:W-:Y:S06]  /*5660*/  @!P0 BRA `(.L_x_100) ;  /* 0x0000000000408947 */ /* 0x000fec0003800000 */
[----:B------:R-:W-:-:S13]  /*5670*/  FSETP.GEU.FTZ.AND P0, PT, R0, RZ, PT ;  /* 0x000000ff0000720b */ /* 0x000fda0003f1e000 */
[----:B------:R-:W-:Y:S01]  /*5680*/  @!P0 IMAD.MOV.U32 R29, RZ, RZ, 0x7fffffff ;  /* 0x7fffffffff1d8424 */ /* 0x000fe200078e00ff */
[----:B------:R-:W-:Y:S06]  /*5690*/  @!P0 BRA `(.L_x_100) ;  /* 0x0000000000348947 */ /* 0x000fec0003800000 */
[----:B------:R-:W-:-:S13]  /*56a0*/  FSETP.GTU.FTZ.AND P0, PT, |R0|, +INF , PT ;  /* 0x7f8000000000780b */ /* 0x000fda0003f1c200 */
[----:B------:R-:W-:Y:S01]  /*56b0*/  @P0 FADD.FTZ R29, R0, 1 ;  /* 0x3f800000001d0421 */ /* 0x000fe20000010000 */
[----:B------:R-:W-:Y:S06]  /*56c0*/  @P0 BRA `(.L_x_100) ;  /* 0x0000000000280947 */ /* 0x000fec0003800000 */
[----:B------:R-:W-:-:S13]  /*56d0*/  FSETP.NEU.FTZ.AND P0, PT, |R0|, +INF , PT ;  /* 0x7f8000000000780b */ /* 0x000fda0003f1d200 */
[----:B------:R-:W-:-:S04]  /*56e0*/  @P0 FFMA R30, R0, 1.84467440737095516160e+19, RZ ;  /* 0x5f800000001e0823 */ /* 0x000fc800000000ff */
[----:B------:R-:W0:Y:S02]  /*56f0*/  @P0 MUFU.RSQ R31, R30 ;  /* 0x0000001e001f0308 */ /* 0x000e240000001400 */
[----:B0-----:R-:W-:Y:S01]  /*5700*/  @P0 FMUL.FTZ R25, R30, R31 ;  /* 0x0000001f1e190220 */ /* 0x001fe20000410000 */
[----:B------:R-:W-:-:S03]  /*5710*/  @P0 FMUL.FTZ R26, R31, 0.5 ;  /* 0x3f0000001f1a0820 */ /* 0x000fc60000410000 */
[----:B------:R-:W-:-:S04]  /*5720*/  @P0 FADD.FTZ R29, -R25, -RZ ;  /* 0x800000ff191d0221 */ /* 0x000fc80000010100 */
[----:B------:R-:W-:Y:S01]  /*5730*/  @P0 FFMA R38, R25, R29, R30 ;  /* 0x0000001d19260223 */ /* 0x000fe2000000001e */
[----:B------:R-:W-:-:S03]  /*5740*/  @!P0 MOV R29, R0 ;  /* 0x00000000001d8202 */ /* 0x000fc60000000f00 */
[----:B------:R-:W-:-:S04]  /*5750*/  @P0 FFMA R26, R38, R26, R25 ;  /* 0x0000001a261a0223 */ /* 0x000fc80000000019 */
[----:B------:R-:W-:-:S07]  /*5760*/  @P0 FMUL.FTZ R29, R26, 2.3283064365386962891e-10 ;  /* 0x2f8000001a1d0820 */ /* 0x000fce0000410000 */
.L_x_100:
[----:B------:R-:W-:-:S04]  /*5770*/  HFMA2 R25, -RZ, RZ, 0, 0 ;  /* 0x00000000ff197431 */ /* 0x000fc800000001ff */
[----:B------:R-:W-:Y:S05]  /*5780*/  RET.REL.NODEC R24 `(_Z6updatePfiPiiPA2_fiiS_fffi) ;  /* 0xffffffa8181c7950 */ /* 0x000fea0003c3ffff */
.L_x_101:
[----:B------:R-:W-:-:S00]  /*5790*/  BRA `(.L_x_101) ;  /* 0xfffffffc00fc7947 */ /* 0x000fc0000383ffff */
[----:B------:R-:W-:-:S00]  /*57a0*/  NOP ;  /* 0x0000000000007918 */ /* 0x000fc00000000000 */
        /* <DEDUP_REMOVED lines=13> */
.L_x_104:


//--------------------- .nv.shared.reserved.0     --------------------------
	.section	.nv.shared.reserved.0,"aw",@nobits
	.weak		__nv_reservedSMEM_offset_0_alias
	.size		__nv_reservedSMEM_offset_0_alias, 0, 64
	.other		__nv_reservedSMEM_offset_0_alias,@"STO_CUDA_RESERVED_SHARED STV_DEFAULT"
__nv_reservedSMEM_offset_0_alias:
	.zero		0
	.zero		64


//--------------------- .nv.constant0._Z6updatePfiPiiPA2_fiiS_fffi --------------------------
	.section	.nv.constant0._Z6updatePfiPiiPA2_fiiS_fffi,"a",@progbits
	.sectionflags	@""
	.align	4
.nv.constant0._Z6updatePfiPiiPA2_fiiS_fffi:
	.zero		968


//--------------------- SYMBOLS --------------------------

	.type		.nv.reservedSmem.offset0,@object
	.size		.nv.reservedSmem.offset0,0x4
